def matmul_kernel(
    a_ptr,
    b_ptr,
    c_ptr,
    M,
    N,
    K,
    stride_am,
    stride_ak,
    stride_bk,
    stride_bn,
    stride_cm,
    stride_cn,
    BLOCK_M: tl.constexpr,
    BLOCK_N: tl.constexpr,
    BLOCK_K: tl.constexpr,
    GROUP_M: tl.constexpr,
):
    pid = tl.program_id(axis=0)
    num_pid_m = tl.cdiv(M, BLOCK_M)
    num_pid_n = tl.cdiv(N, BLOCK_N)
    num_pid_in_group = GROUP_M * num_pid_n
    group_id = pid // num_pid_in_group
    first_pid_m = group_id * GROUP_M
    group_size_m = min(num_pid_m - first_pid_m, GROUP_M)
    pid_m = first_pid_m + ((pid % num_pid_in_group) % group_size_m)
    pid_n = (pid % num_pid_in_group) // group_size_m

    offs_am = (pid_m * BLOCK_M + tl.arange(0, BLOCK_M)) % M
    offs_bn = (pid_n * BLOCK_N + tl.arange(0, BLOCK_N)) % N
    offs_k = tl.arange(0, BLOCK_K)
    a_ptrs = a_ptr + offs_am[:, None] * stride_am + offs_k[None, :] * stride_ak
    b_ptrs = b_ptr + offs_k[:, None] * stride_bk + offs_bn[None, :] * stride_bn

    acc = tl.zeros((BLOCK_M, BLOCK_N), dtype=tl.float32)
    for kk in range(0, tl.cdiv(K, BLOCK_K)):
        a = tl.load(a_ptrs, mask=offs_k[None, :] < K - kk * BLOCK_K, other=0.0)
        b = tl.load(b_ptrs, mask=offs_k[:, None] < K - kk * BLOCK_K, other=0.0)
        acc = tl.dot(a, b, acc)
        a_ptrs += BLOCK_K * stride_ak
        b_ptrs += BLOCK_K * stride_bk

    c = acc.to(c_ptr.dtype.element_ty)
    offs_cm = pid_m * BLOCK_M + tl.arange(0, BLOCK_M)
    offs_cn = pid_n * BLOCK_N + tl.arange(0, BLOCK_N)
    c_ptrs = c_ptr + offs_cm[:, None] * stride_cm + offs_cn[None, :] * stride_cn
    mask = (offs_cm[:, None] < M) & (offs_cn[None, :] < N)
    tl.store(c_ptrs, c, mask=mask)

# config = {"BLOCK_K": 32, "BLOCK_M": 128, "BLOCK_N": 128, "GROUP_M": 8, "arch": "sm_90", "dtype": "fp16", "num_ctas": 1, "num_stages": 3, "num_warps": 4}
# arch = sm_90


// ===== COMPILED SASS (sm_90a) =====

	.target	sm_90a

	.elftype	@"ET_EXEC"


//--------------------- .note.nv.tkinfo           --------------------------
	.section	.note.nv.tkinfo,"",@"SHT_NOTE"
	.sectionflags	@"SHF_NOTE_NV_TKINFO"
	.tkinfo
        /*0018*/ 	.word	0x00000002
        /*0030*/ 	.string	""
        /*0030*/ 	.string	"ptxas"
        /*0030*/ 	.string	"Cuda compilation tools, release 13.0, V13.0.88"
        /*0030*/ 	.string	"Build cuda_13.0.r13.0/compiler.36424714_0"
        /*0030*/ 	.string	"-v  -suppress-debug-info  -lineinfo  -arch sm_90a "



//--------------------- .note.nv.cuinfo           --------------------------
	.section	.note.nv.cuinfo,"",@"SHT_NOTE"
	.sectionflags	@"SHF_NOTE_NV_CUINFO"
        /*0018*/ 	.short	0x0002
        /*001a*/ 	.short	0x005a
        /*001c*/ 	.short	0x0082
	.zero		2


//--------------------- .nv.info                  --------------------------
	.section	.nv.info,"",@"SHT_CUDA_INFO"
	.align	4


	//----- nvinfo : EIATTR_REGCOUNT
	.align		4
        /*0000*/ 	.byte	0x04, 0x2f
        /*0002*/ 	.short	(.L_1 - .L_0)
	.align		4
.L_0:
        /*0004*/ 	.word	index@(matmul_kernel)
        /*0008*/ 	.word	0x000000ff


	//----- nvinfo : EIATTR_FRAME_SIZE
	.align		4
.L_1:
        /*000c*/ 	.byte	0x04, 0x11
        /*000e*/ 	.short	(.L_3 - .L_2)
	.align		4
.L_2:
        /*0010*/ 	.word	index@(matmul_kernel)
        /*0014*/ 	.word	0x00000000


	//----- nvinfo : EIATTR_MIN_STACK_SIZE
	.align		4
.L_3:
        /*0018*/ 	.byte	0x04, 0x12
        /*001a*/ 	.short	(.L_5 - .L_4)
	.align		4
.L_4:
        /*001c*/ 	.word	index@(matmul_kernel)
        /*0020*/ 	.word	0x00000000
.L_5:


//--------------------- .nv.compat                --------------------------
	.section	.nv.compat,"",@"SHT_CUDA_COMPAT_INFO"
	.align	4
        /*0000*/ 	.byte	0x02, 0x09, 0x01, 0x00, 0x02, 0x02, 0x04, 0x00, 0x02, 0x05, 0x05, 0x00, 0x03, 0x07, 0x01, 0x01
        /*0010*/ 	.byte	0x02, 0x03, 0x00, 0x00, 0x02, 0x06, 0x01, 0x00, 0x04, 0x0b, 0x08, 0x00, 0x00, 0x00, 0x00, 0x00
        /*0020*/ 	.byte	0x00, 0x00, 0x00, 0x00


//--------------------- .nv.info.matmul_kernel    --------------------------
	.section	.nv.info.matmul_kernel,"",@"SHT_CUDA_INFO"
	.sectionflags	@""
	.align	4


	//----- nvinfo : EIATTR_CUDA_API_VERSION
	.align		4
        /*0000*/ 	.byte	0x04, 0x37
        /*0002*/ 	.short	(.L_7 - .L_6)
.L_6:
        /*0004*/ 	.word	0x00000082


	//----- nvinfo : EIATTR_KPARAM_INFO
	.align		4
.L_7:
        /*0008*/ 	.byte	0x04, 0x17
        /*000a*/ 	.short	(.L_9 - .L_8)
.L_8:
        /*000c*/ 	.word	0x00000000
        /*0010*/ 	.short	0x000d
        /*0012*/ 	.short	0x0048
        /*0014*/ 	.byte	0x00, 0xf4, 0x21, 0x00


	//----- nvinfo : EIATTR_KPARAM_INFO
	.align		4
.L_9:
        /*0018*/ 	.byte	0x04, 0x17
        /*001a*/ 	.short	(.L_11 - .L_10)
.L_10:
        /*001c*/ 	.word	0x00000000
        /*0020*/ 	.short	0x000c
        /*0022*/ 	.short	0x0040
        /*0024*/ 	.byte	0x00, 0xf4, 0x21, 0x00


	//----- nvinfo : EIATTR_KPARAM_INFO
	.align		4
.L_11:
        /*0028*/ 	.byte	0x04, 0x17
        /*002a*/ 	.short	(.L_13 - .L_12)
.L_12:
        /*002c*/ 	.word	0x00000000
        /*0030*/ 	.short	0x000b
        /*0032*/ 	.short	0x0038
        /*0034*/ 	.byte	0x00, 0xf0, 0x11, 0x00


	//----- nvinfo : EIATTR_KPARAM_INFO
	.align		4
.L_13:
        /*0038*/ 	.byte	0x04, 0x17
        /*003a*/ 	.short	(.L_15 - .L_14)
.L_14:
        /*003c*/ 	.word	0x00000000
        /*0040*/ 	.short	0x000a
        /*0042*/ 	.short	0x0034
        /*0044*/ 	.byte	0x00, 0xf0, 0x11, 0x00


	//----- nvinfo : EIATTR_KPARAM_INFO
	.align		4
.L_15:
        /*0048*/ 	.byte	0x04, 0x17
        /*004a*/ 	.short	(.L_17 - .L_16)
.L_16:
        /*004c*/ 	.word	0x00000000
        /*0050*/ 	.short	0x0009
        /*0052*/ 	.short	0x0030
        /*0054*/ 	.byte	0x00, 0xf0, 0x11, 0x00


	//----- nvinfo : EIATTR_KPARAM_INFO
	.align		4
.L_17:
        /*0058*/ 	.byte	0x04, 0x17
        /*005a*/ 	.short	(.L_19 - .L_18)
.L_18:
        /*005c*/ 	.word	0x00000000
        /*0060*/ 	.short	0x0008
        /*0062*/ 	.short	0x002c
        /*0064*/ 	.byte	0x00, 0xf0, 0x11, 0x00


	//----- nvinfo : EIATTR_KPARAM_INFO
	.align		4
.L_19:
        /*0068*/ 	.byte	0x04, 0x17
        /*006a*/ 	.short	(.L_21 - .L_20)
.L_20:
        /*006c*/ 	.word	0x00000000
        /*0070*/ 	.short	0x0007
        /*0072*/ 	.short	0x0028
        /*0074*/ 	.byte	0x00, 0xf0, 0x11, 0x00


	//----- nvinfo : EIATTR_KPARAM_INFO
	.align		4
.L_21:
        /*0078*/ 	.byte	0x04, 0x17
        /*007a*/ 	.short	(.L_23 - .L_22)
.L_22:
        /*007c*/ 	.word	0x00000000
        /*0080*/ 	.short	0x0006
        /*0082*/ 	.short	0x0024
        /*0084*/ 	.byte	0x00, 0xf0, 0x11, 0x00


	//----- nvinfo : EIATTR_KPARAM_INFO
	.align		4
.L_23:
        /*0088*/ 	.byte	0x04, 0x17
        /*008a*/ 	.short	(.L_25 - .L_24)
.L_24:
        /*008c*/ 	.word	0x00000000
        /*0090*/ 	.short	0x0005
        /*0092*/ 	.short	0x0020
        /*0094*/ 	.byte	0x00, 0xf0, 0x11, 0x00


	//----- nvinfo : EIATTR_KPARAM_INFO
	.align		4
.L_25:
        /*0098*/ 	.byte	0x04, 0x17
        /*009a*/ 	.short	(.L_27 - .L_26)
.L_26:
        /*009c*/ 	.word	0x00000000
        /*00a0*/ 	.short	0x0004
        /*00a2*/ 	.short	0x001c
        /*00a4*/ 	.byte	0x00, 0xf0, 0x11, 0x00


	//----- nvinfo : EIATTR_KPARAM_INFO
	.align		4
.L_27:
        /*00a8*/ 	.byte	0x04, 0x17
        /*00aa*/ 	.short	(.L_29 - .L_28)
.L_28:
        /*00ac*/ 	.word	0x00000000
        /*00b0*/ 	.short	0x0003
        /*00b2*/ 	.short	0x0018
        /*00b4*/ 	.byte	0x00, 0xf0, 0x11, 0x00


	//----- nvinfo : EIATTR_KPARAM_INFO
	.align		4
.L_29:
        /*00b8*/ 	.byte	0x04, 0x17
        /*00ba*/ 	.short	(.L_31 - .L_30)
.L_30:
        /*00bc*/ 	.word	0x00000000
        /*00c0*/ 	.short	0x0002
        /*00c2*/ 	.short	0x0010
        /*00c4*/ 	.byte	0x00, 0xf4, 0x21, 0x00


	//----- nvinfo : EIATTR_KPARAM_INFO
	.align		4
.L_31:
        /*00c8*/ 	.byte	0x04, 0x17
        /*00ca*/ 	.short	(.L_33 - .L_32)
.L_32:
        /*00cc*/ 	.word	0x00000000
        /*00d0*/ 	.short	0x0001
        /*00d2*/ 	.short	0x0008
        /*00d4*/ 	.byte	0x00, 0xf4, 0x21, 0x00


	//----- nvinfo : EIATTR_KPARAM_INFO
	.align		4
.L_33:
        /*00d8*/ 	.byte	0x04, 0x17
        /*00da*/ 	.short	(.L_35 - .L_34)
.L_34:
        /*00dc*/ 	.word	0x00000000
        /*00e0*/ 	.short	0x0000
        /*00e2*/ 	.short	0x0000
        /*00e4*/ 	.byte	0x00, 0xf4, 0x21, 0x00


	//----- nvinfo : EIATTR_SPARSE_MMA_MASK
	.align		4
.L_35:
        /*00e8*/ 	.byte	0x03, 0x50
        /*00ea*/ 	.short	0x0000


	//----- nvinfo : EIATTR_MAXREG_COUNT
	.align		4
        /*00ec*/ 	.byte	0x03, 0x1b
        /*00ee*/ 	.short	0x00ff


	//----- nvinfo : EIATTR_NUM_BARRIERS
	.align		4
        /*00f0*/ 	.byte	0x02, 0x4c
        /*00f2*/ 	.byte	0x01
	.zero		1


	//----- nvinfo : EIATTR_MERCURY_ISA_VERSION
	.align		4
        /*00f4*/ 	.byte	0x03, 0x5f
        /*00f6*/ 	.short	0x0101


	//----- nvinfo : EIATTR_EXIT_INSTR_OFFSETS
	.align		4
        /*00f8*/ 	.byte	0x04, 0x1c
        /*00fa*/ 	.short	(.L_37 - .L_36)


	//   ....[0]....
.L_36:
        /*00fc*/ 	.word	0x000097c0


	//   ....[1]....
        /*0100*/ 	.word	0x000097f0


	//----- nvinfo : EIATTR_REQNTID
	.align		4
.L_37:
        /*0104*/ 	.byte	0x04, 0x10
        /*0106*/ 	.short	(.L_39 - .L_38)
.L_38:
        /*0108*/ 	.word	0x00000080
        /*010c*/ 	.word	0x00000001
        /*0110*/ 	.word	0x00000001


	//----- nvinfo : EIATTR_CBANK_PARAM_SIZE
	.align		4
.L_39:
        /*0114*/ 	.byte	0x03, 0x19
        /*0116*/ 	.short	0x0050


	//----- nvinfo : EIATTR_PARAM_CBANK
	.align		4
        /*0118*/ 	.byte	0x04, 0x0a
        /*011a*/ 	.short	(.L_41 - .L_40)
	.align		4
.L_40:
        /*011c*/ 	.word	index@(.nv.constant0.matmul_kernel)
        /*0120*/ 	.short	0x0210
        /*0122*/ 	.short	0x0050


	//----- nvinfo : EIATTR_SW_WAR
	.align		4
.L_41:
        /*0124*/ 	.byte	0x04, 0x36
        /*0126*/ 	.short	(.L_43 - .L_42)
.L_42:
        /*0128*/ 	.word	0x00000008
.L_43:


//--------------------- .nv.callgraph             --------------------------
	.section	.nv.callgraph,"",@"SHT_CUDA_CALLGRAPH"
	.align	4
	.sectionentsize	8
	.align		4
        /*0000*/ 	.word	0x00000000
	.align		4
        /*0004*/ 	.word	0xffffffff
	.align		4
        /*0008*/ 	.word	0x00000000
	.align		4
        /*000c*/ 	.word	0xfffffffe
	.align		4
        /*0010*/ 	.word	0x00000000
	.align		4
        /*0014*/ 	.word	0xfffffffd
	.align		4
        /*0018*/ 	.word	0x00000000
	.align		4
        /*001c*/ 	.word	0xfffffffc


//--------------------- .text.matmul_kernel       --------------------------
	.section	.text.matmul_kernel,"ax",@progbits
	.align	128
        .global         matmul_kernel
        .type           matmul_kernel,@function
        .size           matmul_kernel,(.L_x_3 - matmul_kernel)
        .other          matmul_kernel,@"STO_CUDA_ENTRY STV_DEFAULT"
matmul_kernel:
.text.matmul_kernel:
[----:B------:R-:W-:Y:S08]  /*0000*/  LDC R1, c[0x0][0x28] ;  /* 0x00000a00ff017b82 */ /* 0x000ff00000000800 */
[----:B------:R-:W0:Y:S01]  /*0010*/  LDC.64 R48, c[0x0][0x228] ;  /* 0x00008a00ff307b82 */ /* 0x000e220000000a00 */
[----:B------:R-:W1:Y:S01]  /*0020*/  S2R R5, SR_CTAID.X ;  /* 0x0000000000057919 */ /* 0x000e620000002500 */
[----:B------:R-:W-:Y:S01]  /*0030*/  UMOV UR4, 0x400 ;  /* 0x0000040000047882 */ /* 0x000fe20000000000 */
[----:B------:R-:W-:Y:S01]  /*0040*/  ULDC.64 UR14, c[0x0][0x208] ;  /* 0x00008200000e7ab9 */ /* 0x000fe20000000a00 */
[----:B------:R-:W-:-:S02]  /*0050*/  CS2R R24, SRZ ;  /* 0x0000000000187805 */ /* 0x000fc4000001ff00 */
[----:B------:R-:W-:Y:S02]  /*0060*/  CS2R R26, SRZ ;  /* 0x00000000001a7805 */ /* 0x000fe4000001ff00 */
[----:B------:R-:W-:Y:S02]  /*0070*/  CS2R R28, SRZ ;  /* 0x00000000001c7805 */ /* 0x000fe4000001ff00 */
[----:B------:R-:W-:Y:S01]  /*0080*/  CS2R R30, SRZ ;  /* 0x00000000001e7805 */ /* 0x000fe2000001ff00 */
[----:B------:R-:W2:Y:S01]  /*0090*/  S2UR UR12, SR_CgaCtaId ;  /* 0x00000000000c79c3 */ /* 0x000ea20000008800 */
[----:B------:R-:W-:Y:S02]  /*00a0*/  CS2R R32, SRZ ;  /* 0x0000000000207805 */ /* 0x000fe4000001ff00 */
[----:B------:R-:W-:Y:S02]  /*00b0*/  CS2R R34, SRZ ;  /* 0x0000000000227805 */ /* 0x000fe4000001ff00 */
[----:B------:R-:W-:-:S02]  /*00c0*/  CS2R R36, SRZ ;  /* 0x0000000000247805 */ /* 0x000fc4000001ff00 */
[----:B------:R-:W-:Y:S02]  /*00d0*/  CS2R R38, SRZ ;  /* 0x0000000000267805 */ /* 0x000fe4000001ff00 */
[----:B------:R-:W-:Y:S02]  /*00e0*/  CS2R R40, SRZ ;  /* 0x0000000000287805 */ /* 0x000fe4000001ff00 */
[----:B------:R-:W-:Y:S02]  /*00f0*/  CS2R R42, SRZ ;  /* 0x00000000002a7805 */ /* 0x000fe4000001ff00 */
        /* <DEDUP_REMOVED lines=8> */
[----:B------:R-:W-:Y:S01]  /*0180*/  CS2R R128, SRZ ;  /* 0x0000000000807805 */ /* 0x000fe2000001ff00 */
[----:B0-----:R-:W-:Y:S01]  /*0190*/  VIADD R0, R49, 0x7f ;  /* 0x0000007f31007836 */ /* 0x001fe20000000000 */
[----:B------:R-:W-:-:S02]  /*01a0*/  CS2R R130, SRZ ;  /* 0x0000000000827805 */ /* 0x000fc4000001ff00 */
[----:B------:R-:W-:Y:S02]  /*01b0*/  CS2R R64, SRZ ;  /* 0x0000000000407805 */ /* 0x000fe4000001ff00 */
[----:B------:R-:W-:Y:S02]  /*01c0*/  CS2R R66, SRZ ;  /* 0x0000000000427805 */ /* 0x000fe4000001ff00 */
[----:B------:R-:W-:Y:S02]  /*01d0*/  CS2R R68, SRZ ;  /* 0x0000000000447805 */ /* 0x000fe4000001ff00 */
[----:B------:R-:W-:Y:S02]  /*01e0*/  SHF.R.S32.HI R3, RZ, 0x1f, R0 ;  /* 0x0000001fff037819 */ /* 0x000fe40000011400 */
[----:B------:R-:W-:Y:S02]  /*01f0*/  CS2R R70, SRZ ;  /* 0x0000000000467805 */ /* 0x000fe4000001ff00 */
[----:B------:R-:W-:Y:S01]  /*0200*/  CS2R R72, SRZ ;  /* 0x0000000000487805 */ /* 0x000fe2000001ff00 */
[----:B--2---:R-:W-:Y:S01]  /*0210*/  ULEA UR12, UR12, UR4, 0x18 ;  /* 0x000000040c0c7291 */ /* 0x004fe2000f8ec03f */
[----:B------:R-:W-:-:S02]  /*0220*/  LEA.HI R3, R3, R0, RZ, 0x7 ;  /* 0x0000000003037211 */ /* 0x000fc400078f38ff */
[----:B------:R-:W-:Y:S02]  /*0230*/  CS2R R74, SRZ ;  /* 0x00000000004a7805 */ /* 0x000fe4000001ff00 */
[----:B-1----:R-:W-:Y:S02]  /*0240*/  IABS R8, R5 ;  /* 0x0000000500087213 */ /* 0x002fe40000000000 */
[----:B------:R-:W-:Y:S02]  /*0250*/  CS2R R76, SRZ ;  /* 0x00000000004c7805 */ /* 0x000fe4000001ff00 */
[----:B------:R-:W-:Y:S02]  /*0260*/  SHF.R.S32.HI R3, RZ, 0x7, R3 ;  /* 0x00000007ff037819 */ /* 0x000fe40000011403 */
[----:B------:R-:W-:Y:S02]  /*0270*/  CS2R R78, SRZ ;  /* 0x00000000004e7805 */ /* 0x000fe4000001ff00 */
[----:B------:R-:W-:-:S02]  /*0280*/  CS2R R80, SRZ ;  /* 0x0000000000507805 */ /* 0x000fc4000001ff00 */
[----:B------:R-:W-:Y:S02]  /*0290*/  CS2R R82, SRZ ;  /* 0x0000000000527805 */ /* 0x000fe4000001ff00 */
[----:B------:R-:W-:Y:S01]  /*02a0*/  CS2R R84, SRZ ;  /* 0x0000000000547805 */ /* 0x000fe2000001ff00 */
[----:B------:R-:W-:Y:S01]  /*02b0*/  IMAD.SHL.U32 R4, R3, 0x8, RZ ;  /* 0x0000000803047824 */ /* 0x000fe200078e00ff */
[----:B------:R-:W-:-:S04]  /*02c0*/  CS2R R86, SRZ ;  /* 0x0000000000567805 */ /* 0x000fc8000001ff00 */
[-C--:B------:R-:W-:Y:S02]  /*02d0*/  IABS R7, R4.reuse ;  /* 0x0000000400077213 */ /* 0x080fe40000000000 */
[----:B------:R-:W-:Y:S02]  /*02e0*/  IABS R10, R4 ;  /* 0x00000004000a7213 */ /* 0x000fe40000000000 */
[----:B------:R-:W0:Y:S08]  /*02f0*/  I2F.RP R0, R7 ;  /* 0x0000000700007306 */ /* 0x000e300000209400 */
[----:B0-----:R-:W0:Y:S02]  /*0300*/  MUFU.RCP R0, R0 ;  /* 0x0000000000007308 */ /* 0x001e240000001000 */
[----:B0-----:R-:W-:-:S02]  /*0310*/  VIADD R2, R0, 0xffffffe ;  /* 0x0ffffffe00027836 */ /* 0x001fc40000000000 */
[----:B------:R-:W-:-:S04]  /*0320*/  IMAD.MOV R0, RZ, RZ, -R10 ;  /* 0x000000ffff007224 */ /* 0x000fc800078e0a0a */
[----:B------:R0:W1:Y:S02]  /*0330*/  F2I.FTZ.U32.TRUNC.NTZ R3, R2 ;  /* 0x0000000200037305 */ /* 0x000064000021f000 */
[----:B0-----:R-:W-:Y:S02]  /*0340*/  IMAD.MOV.U32 R2, RZ, RZ, RZ ;  /* 0x000000ffff027224 */ /* 0x001fe400078e00ff */
[----:B-1----:R-:W-:-:S04]  /*0350*/  IMAD.MOV R6, RZ, RZ, -R3 ;  /* 0x000000ffff067224 */ /* 0x002fc800078e0a03 */
[----:B------:R-:W-:Y:S02]  /*0360*/  IMAD R9, R6, R7, RZ ;  /* 0x0000000706097224 */ /* 0x000fe400078e02ff */
[----:B------:R-:W-:Y:S02]  /*0370*/  IMAD.MOV.U32 R6, RZ, RZ, R8 ;  /* 0x000000ffff067224 */ /* 0x000fe400078e0008 */
[----:B------:R-:W-:-:S06]  /*0380*/  IMAD.HI.U32 R3, R3, R9, R2 ;  /* 0x0000000903037227 */ /* 0x000fcc00078e0002 */
[----:B------:R-:W-:-:S04]  /*0390*/  IMAD.HI.U32 R3, R3, R6, RZ ;  /* 0x0000000603037227 */ /* 0x000fc800078e00ff */
[----:B------:R-:W-:-:S05]  /*03a0*/  IMAD R0, R3, R0, R6 ;  /* 0x0000000003007224 */ /* 0x000fca00078e0206 */
[----:B------:R-:W-:-:S13]  /*03b0*/  ISETP.GT.U32.AND P1, PT, R7, R0, PT ;  /* 0x000000000700720c */ /* 0x000fda0003f24070 */
[----:B------:R-:W-:Y:S02]  /*03c0*/  @!P1 IMAD.IADD R0, R0, 0x1, -R7 ;  /* 0x0000000100009824 */ /* 0x000fe400078e0a07 */
[----:B------:R-:W-:Y:S01]  /*03d0*/  @!P1 VIADD R3, R3, 0x1 ;  /* 0x0000000103039836 */ /* 0x000fe20000000000 */
[----:B------:R-:W-:Y:S02]  /*03e0*/  ISETP.NE.AND P1, PT, R4, RZ, PT ;  /* 0x000000ff0400720c */ /* 0x000fe40003f25270 */
[----:B------:R-:W-:Y:S02]  /*03f0*/  ISETP.GE.U32.AND P0, PT, R0, R7, PT ;  /* 0x000000070000720c */ /* 0x000fe40003f06070 */
[----:B------:R-:W-:-:S04]  /*0400*/  LOP3.LUT R0, R5, R4, RZ, 0x3c, !PT ;  /* 0x0000000405007212 */ /* 0x000fc800078e3cff */
[----:B------:R-:W-:Y:S01]  /*0410*/  ISETP.GE.AND P2, PT, R0, RZ, PT ;  /* 0x000000ff0000720c */ /* 0x000fe20003f46270 */
[----:B------:R-:W-:-:S06]  /*0420*/  VIADD R0, R48, 0x7f ;  /* 0x0000007f30007836 */ /* 0x000fcc0000000000 */
[----:B------:R-:W-:-:S04]  /*0430*/  @P0 VIADD R3, R3, 0x1 ;  /* 0x0000000103030836 */ /* 0x000fc80000000000 */
[----:B------:R-:W-:Y:S01]  /*0440*/  IMAD.MOV.U32 R2, RZ, RZ, R3 ;  /* 0x000000ffff027224 */ /* 0x000fe200078e0003 */
[----:B------:R-:W-:-:S03]  /*0450*/  SHF.R.S32.HI R3, RZ, 0x1f, R0 ;  /* 0x0000001fff037819 */ /* 0x000fc60000011400 */
[----:B------:R-:W-:Y:S01]  /*0460*/  @!P2 IMAD.MOV R2, RZ, RZ, -R2 ;  /* 0x000000ffff02a224 */ /* 0x000fe200078e0a02 */
[----:B------:R-:W-:Y:S02]  /*0470*/  @!P1 LOP3.LUT R2, RZ, R4, RZ, 0x33, !PT ;  /* 0x00000004ff029212 */ /* 0x000fe400078e33ff */
[----:B------:R-:W-:-:S03]  /*0480*/  LEA.HI R3, R3, R0, RZ, 0x7 ;  /* 0x0000000003037211 */ /* 0x000fc600078f38ff */
[----:B------:R-:W-:Y:S02]  /*0490*/  IMAD.SHL.U32 R250, R2, 0x8, RZ ;  /* 0x0000000802fa7824 */ /* 0x000fe400078e00ff */
[----:B------:R-:W-:-:S03]  /*04a0*/  IMAD.MOV R2, RZ, RZ, -R2 ;  /* 0x000000ffff027224 */ /* 0x000fc600078e0a02 */
[----:B------:R-:W-:Y:S01]  /*04b0*/  LEA.HI.SX32 R3, R3, -R250, 0x19 ;  /* 0x800000fa03037211 */ /* 0x000fe200078fcaff */
[----:B------:R-:W-:-:S03]  /*04c0*/  IMAD R4, R4, R2, R5 ;  /* 0x0000000204047224 */ /* 0x000fc600078e0205 */
[----:B------:R-:W-:Y:S02]  /*04d0*/  VIMNMX R11, R3, 0x8, PT ;  /* 0x00000008030b7848 */ /* 0x000fe40003fe0100 */
[----:B------:R-:W-:Y:S02]  /*04e0*/  IABS R9, R4 ;  /* 0x0000000400097213 */ /* 0x000fe40000000000 */
[----:B------:R-:W-:-:S04]  /*04f0*/  IABS R7, R11 ;  /* 0x0000000b00077213 */ /* 0x000fc80000000000 */
[----:B------:R-:W0:Y:S08]  /*0500*/  I2F.RP R0, R7 ;  /* 0x0000000700007306 */ /* 0x000e300000209400 */
[----:B0-----:R-:W0:Y:S02]  /*0510*/  MUFU.RCP R0, R0 ;  /* 0x0000000000007308 */ /* 0x001e240000001000 */
[----:B0-----:R-:W-:-:S06]  /*0520*/  VIADD R3, R0, 0xffffffe ;  /* 0x0ffffffe00037836 */ /* 0x001fcc0000000000 */
[----:B------:R-:W0:Y:S02]  /*0530*/  F2I.FTZ.U32.TRUNC.NTZ R3, R3 ;  /* 0x0000000300037305 */ /* 0x000e24000021f000 */
[----:B0-----:R-:W-:-:S04]  /*0540*/  IMAD.MOV R6, RZ, RZ, -R3 ;  /* 0x000000ffff067224 */ /* 0x001fc800078e0a03 */
[----:B------:R-:W-:Y:S01]  /*0550*/  IMAD.MOV.U32 R2, RZ, RZ, R6 ;  /* 0x000000ffff027224 */ /* 0x000fe200078e0006 */
[----:B------:R-:W-:-:S03]  /*0560*/  IABS R6, R11 ;  /* 0x0000000b00067213 */ /* 0x000fc60000000000 */
[----:B------:R-:W-:Y:S02]  /*0570*/  IMAD R5, R2, R7, RZ ;  /* 0x0000000702057224 */ /* 0x000fe400078e02ff */
[----:B------:R-:W-:Y:S02]  /*0580*/  IMAD.MOV.U32 R2, RZ, RZ, RZ ;  /* 0x000000ffff027224 */ /* 0x000fe400078e00ff */
[----:B------:R-:W-:Y:S02]  /*0590*/  IMAD.MOV R0, RZ, RZ, -R6 ;  /* 0x000000ffff007224 */ /* 0x000fe400078e0a06 */
[----:B------:R-:W-:Y:S02]  /*05a0*/  IMAD.HI.U32 R2, R3, R5, R2 ;  /* 0x0000000503027227 */ /* 0x000fe400078e0002 */
[----:B------:R-:W0:Y:S04]  /*05b0*/  LDC R5, c[0x0][0x230] ;  /* 0x00008c00ff057b82 */ /* 0x000e280000000800 */
[----:B------:R-:W-:-:S04]  /*05c0*/  IMAD.HI.U32 R2, R2, R9, RZ ;  /* 0x0000000902027227 */ /* 0x000fc800078e00ff */
[----:B------:R-:W-:-:S05]  /*05d0*/  IMAD R0, R2, R0, R9 ;  /* 0x0000000002007224 */ /* 0x000fca00078e0209 */
[----:B------:R-:W-:Y:S01]  /*05e0*/  ISETP.GT.U32.AND P1, PT, R7, R0, PT ;  /* 0x000000000700720c */ /* 0x000fe20003f24070 */
[----:B0-----:R-:W-:-:S12]  /*05f0*/  VIADD R5, R5, 0x1f ;  /* 0x0000001f05057836 */ /* 0x001fd80000000000 */
[----:B------:R-:W-:Y:S02]  /*0600*/  @!P1 IMAD.IADD R0, R0, 0x1, -R7 ;  /* 0x0000000100009824 */ /* 0x000fe400078e0a07 */
[----:B------:R-:W-:Y:S01]  /*0610*/  @!P1 VIADD R2, R2, 0x1 ;  /* 0x0000000102029836 */ /* 0x000fe20000000000 */
[----:B------:R-:W-:Y:S02]  /*0620*/  ISETP.NE.AND P1, PT, R11, RZ, PT ;  /* 0x000000ff0b00720c */ /* 0x000fe40003f25270 */
[----:B------:R-:W-:Y:S02]  /*0630*/  ISETP.GE.U32.AND P0, PT, R0, R7, PT ;  /* 0x000000070000720c */ /* 0x000fe40003f06070 */
[----:B------:R-:W0:Y:S01]  /*0640*/  S2R R7, SR_TID.X ;  /* 0x0000000000077919 */ /* 0x000e220000002100 */
[----:B------:R-:W-:-:S04]  /*0650*/  LOP3.LUT R0, R4, R11, RZ, 0x3c, !PT ;  /* 0x0000000b04007212 */ /* 0x000fc800078e3cff */
[----:B------:R-:W-:-:S06]  /*0660*/  ISETP.GE.AND P2, PT, R0, RZ, PT ;  /* 0x000000ff0000720c */ /* 0x000fcc0003f46270 */
[----:B------:R-:W-:Y:S01]  /*0670*/  @P0 VIADD R2, R2, 0x1 ;  /* 0x0000000102020836 */ /* 0x000fe20000000000 */
[----:B------:R-:W-:-:S06]  /*0680*/  ISETP.GE.AND P0, PT, R5, 0x20, PT ;  /* 0x000000200500780c */ /* 0x000fcc0003f06270 */
[----:B------:R-:W-:Y:S01]  /*0690*/  @!P2 IMAD.MOV R2, RZ, RZ, -R2 ;  /* 0x000000ffff02a224 */ /* 0x000fe200078e0a02 */
[----:B------:R-:W-:-:S05]  /*06a0*/  @!P1 LOP3.LUT R2, RZ, R11, RZ, 0x33, !PT ;  /* 0x0000000bff029212 */ /* 0x000fca00078e33ff */
[----:B------:R-:W-:-:S04]  /*06b0*/  IMAD.MOV R0, RZ, RZ, -R2 ;  /* 0x000000ffff007224 */ /* 0x000fc800078e0a02 */
[----:B------:R-:W-:Y:S01]  /*06c0*/  IMAD R0, R11, R0, R4 ;  /* 0x000000000b007224 */ /* 0x000fe200078e0204 */
[----:B0-----:R-:W-:-:S03]  /*06d0*/  LOP3.LUT R251, R7, 0x7f, RZ, 0xc0, !PT ;  /* 0x0000007f07fb7812 */ /* 0x001fc600078ec0ff */
[----:B------:R-:W-:Y:S01]  /*06e0*/  IMAD.IADD R250, R250, 0x1, R0 ;  /* 0x00000001fafa7824 */ /* 0x000fe200078e0200 */
[----:B------:R-:W-:Y:S01]  /*06f0*/  LOP3.LUT R13, R7, 0x60, RZ, 0xc0, !PT ;  /* 0x00000060070d7812 */ /* 0x000fe200078ec0ff */
[----:B------:R-:W-:Y:S02]  /*0700*/  IMAD.SHL.U32 R0, R2, 0x80, RZ ;  /* 0x0000008002007824 */ /* 0x000fe400078e00ff */
[----:B------:R-:W-:Y:S01]  /*0710*/  IMAD R250, R250, 0x80, R251 ;  /* 0x00000080fafa7824 */ /* 0x000fe200078e02fb */
[----:B------:R-:W-:Y:S06]  /*0720*/  @!P0 BRA `(.L_x_0) ;  /* 0x0000004c00348947 */ /* 0x000fec0003800000 */
[----:B------:R-:W-:Y:S01]  /*0730*/  IABS R15, R48 ;  /* 0x00000030000f7213 */ /* 0x000fe20000000000 */
[----:B------:R-:W0:Y:S01]  /*0740*/  LDC R236, c[0x0][0x23c] ;  /* 0x00008f00ffec7b82 */ /* 0x000e220000000800 */
[----:B------:R-:W-:Y:S01]  /*0750*/  IABS R6, R49 ;  /* 0x0000003100067213 */ /* 0x000fe20000000000 */
[----:B------:R-:W-:Y:S01]  /*0760*/  ULDC UR4, c[0x0][0x234] ;  /* 0x00008d0000047ab9 */ /* 0x000fe20000000800 */
[----:B------:R-:W1:Y:S01]  /*0770*/  I2F.RP R10, R15 ;  /* 0x0000000f000a7306 */ /* 0x000e620000209400 */
[----:B------:R-:W-:Y:S01]  /*0780*/  LEA.HI R30, R13, R0, RZ, 0x1b ;  /* 0x000000000d1e7211 */ /* 0x000fe200078fd8ff */
[----:B------:R-:W-:Y:S01]  /*0790*/  USHF.R.U32.HI UR13, URZ, 0x4, UR12 ;  /* 0x000000043f0d7899 */ /* 0x000fe2000801160c */
[----:B------:R-:W-:Y:S01]  /*07a0*/  ISETP.GE.AND P2, PT, R250, RZ, PT ;  /* 0x000000fffa00720c */ /* 0x000fe20003f46270 */
[----:B------:R-:W-:Y:S01]  /*07b0*/  ULDC UR6, c[0x0][0x230] ;  /* 0x00008c0000067ab9 */ /* 0x000fe20000000800 */
[----:B------:R-:W-:Y:S01]  /*07c0*/  IABS R55, R30 ;  /* 0x0000001e00377213 */ /* 0x000fe20000000000 */
[C---:B------:R-:W-:Y:S01]  /*07d0*/  VIADD R14, R30.reuse, 0x78 ;  /* 0x000000781e0e7836 */ /* 0x040fe20000000000 */
[----:B------:R-:W-:Y:S01]  /*07e0*/  USGXT.U32 UR13, UR13, 0xe ;  /* 0x0000000e0d0d789a */ /* 0x000fe20008000000 */
[----:B------:R-:W2:Y:S01]  /*07f0*/  I2F.RP R4, R6 ;  /* 0x0000000600047306 */ /* 0x000ea20000209400 */
[C---:B------:R-:W-:Y:S01]  /*0800*/  VIADD R16, R30.reuse, 0x74 ;  /* 0x000000741e107836 */ /* 0x040fe20000000000 */
[----:B------:R-:W-:Y:S01]  /*0810*/  CS2R R88, SRZ ;  /* 0x0000000000587805 */ /* 0x000fe2000001ff00 */
[----:B------:R-:W-:Y:S01]  /*0820*/  VIADD R18, R30, 0x6c ;  /* 0x0000006c1e127836 */ /* 0x000fe20000000000 */
[----:B------:R-:W-:Y:S01]  /*0830*/  ISETP.GE.AND P5, PT, R14, RZ, PT ;  /* 0x000000ff0e00720c */ /* 0x000fe20003fa6270 */
[C---:B------:R-:W-:Y:S01]  /*0840*/  VIADD R19, R30.reuse, 0x68 ;  /* 0x000000681e137836 */ /* 0x040fe20000000000 */
[----:B------:R-:W-:Y:S01]  /*0850*/  IABS R13, R16 ;  /* 0x00000010000d7213 */ /* 0x000fe20000000000 */
[C---:B------:R-:W-:Y:S01]  /*0860*/  VIADD R22, R30.reuse, 0x54 ;  /* 0x000000541e167836 */ /* 0x040fe20000000000 */
[----:B-1----:R-:W1:Y:S01]  /*0870*/  MUFU.RCP R10, R10 ;  /* 0x0000000a000a7308 */ /* 0x002e620000001000 */
[C---:B------:R-:W-:Y:S01]  /*0880*/  VIADD R20, R30.reuse, 0x58 ;  /* 0x000000581e147836 */ /* 0x040fe20000000000 */
[----:B------:R-:W-:Y:S01]  /*0890*/  IABS R17, R19 ;  /* 0x0000001300117213 */ /* 0x000fe20000000000 */
[C---:B------:R-:W-:Y:S01]  /*08a0*/  VIADD R24, R30.reuse, 0x3c ;  /* 0x0000003c1e187836 */ /* 0x040fe20000000000 */
[----:B------:R-:W-:Y:S01]  /*08b0*/  UIADD3 UR8, UP0, UR13, 0x80, URZ ;  /* 0x000000800d087890 */ /* 0x000fe2000ff1e03f */
[C---:B------:R-:W-:Y:S01]  /*08c0*/  VIADD R26, R30.reuse, 0x38 ;  /* 0x000000381e1a7836 */ /* 0x040fe20000000000 */
[----:B------:R-:W-:Y:S01]  /*08d0*/  IABS R23, R20 ;  /* 0x0000001400177213 */ /* 0x000fe20000000000 */
[C---:B------:R-:W-:Y:S01]  /*08e0*/  VIADD R28, R30.reuse, 0x34 ;  /* 0x000000341e1c7836 */ /* 0x040fe20000000000 */
[----:B--2---:R-:W2:Y:S01]  /*08f0*/  MUFU.RCP R4, R4 ;  /* 0x0000000400047308 */ /* 0x004ea20000001000 */
[----:B------:R-:W-:Y:S01]  /*0900*/  IABS R31, R24 ;  /* 0x00000018001f7213 */ /* 0x000fe20000000000 */
[C---:B------:R-:W-:Y:S01]  /*0910*/  VIADD R32, R30.reuse, 0x30 ;  /* 0x000000301e207836 */ /* 0x040fe20000000000 */
[----:B------:R-:W-:Y:S01]  /*0920*/  IABS R33, R26 ;  /* 0x0000001a00217213 */ /* 0x000fe20000000000 */
[C---:B------:R-:W-:Y:S01]  /*0930*/  VIADD R34, R30.reuse, 0x2c ;  /* 0x0000002c1e227836 */ /* 0x040fe20000000000 */
[----:B------:R-:W-:Y:S01]  /*0940*/  CS2R R90, SRZ ;  /* 0x00000000005a7805 */ /* 0x000fe2000001ff00 */
[C---:B------:R-:W-:Y:S01]  /*0950*/  VIADD R36, R30.reuse, 0x18 ;  /* 0x000000181e247836 */ /* 0x040fe20000000000 */
[----:B------:R-:W-:Y:S01]  /*0960*/  CS2R R92, SRZ ;  /* 0x00000000005c7805 */ /* 0x000fe2000001ff00 */
[----:B------:R-:W-:Y:S01]  /*0970*/  VIADD R38, R30, 0x14 ;  /* 0x000000141e267836 */ /* 0x000fe20000000000 */
[----:B------:R-:W-:Y:S01]  /*0980*/  IABS R35, R34 ;  /* 0x0000002200237213 */ /* 0x000fe20000000000 */
[----:B-1----:R-:W-:Y:S01]  /*0990*/  VIADD R8, R10, 0xffffffe ;  /* 0x0ffffffe0a087836 */ /* 0x002fe20000000000 */
[----:B------:R-:W-:Y:S01]  /*09a0*/  IABS R10, R250 ;  /* 0x000000fa000a7213 */ /* 0x000fe20000000000 */
[C---:B------:R-:W-:Y:S01]  /*09b0*/  VIADD R40, R30.reuse, 0x10 ;  /* 0x000000101e287836 */ /* 0x040fe20000000000 */
[----:B------:R-:W-:Y:S01]  /*09c0*/  IABS R41, R36 ;  /* 0x0000002400297213 */ /* 0x000fe20000000000 */
[----:B------:R1:W3:Y:S01]  /*09d0*/  F2I.FTZ.U32.TRUNC.NTZ R9, R8 ;  /* 0x0000000800097305 */ /* 0x0002e2000021f000 */
[----:B------:R-:W-:Y:S01]  /*09e0*/  IABS R43, R38 ;  /* 0x00000026002b7213 */ /* 0x000fe20000000000 */
[----:B------:R-:W-:Y:S01]  /*09f0*/  VIADD R44, R30, 0x8 ;  /* 0x000000081e2c7836 */ /* 0x000fe20000000000 */
[----:B------:R-:W-:Y:S01]  /*0a00*/  IABS R45, R40 ;  /* 0x00000028002d7213 */ /* 0x000fe20000000000 */
[----:B--2---:R-:W-:Y:S01]  /*0a10*/  VIADD R2, R4, 0xffffffe ;  /* 0x0ffffffe04027836 */ /* 0x004fe20000000000 */
[----:B------:R-:W-:Y:S01]  /*0a20*/  CS2R R94, SRZ ;  /* 0x00000000005e7805 */ /* 0x000fe2000001ff00 */
[C---:B------:R-:W-:Y:S01]  /*0a30*/  VIADD R42, R30.reuse, 0xc ;  /* 0x0000000c1e2a7836 */ /* 0x040fe20000000000 */
[----:B------:R-:W-:Y:S01]  /*0a40*/  IABS R51, R44 ;  /* 0x0000002c00337213 */ /* 0x000fe20000000000 */
[----:B------:R2:W4:Y:S01]  /*0a50*/  F2I.FTZ.U32.TRUNC.NTZ R3, R2 ;  /* 0x0000000200037305 */ /* 0x000522000021f000 */
[----:B-1----:R-:W-:Y:S01]  /*0a60*/  IMAD.MOV.U32 R8, RZ, RZ, RZ ;  /* 0x000000ffff087224 */ /* 0x002fe200078e00ff */
[----:B------:R-:W-:Y:S01]  /*0a70*/  CS2R R96, SRZ ;  /* 0x0000000000607805 */ /* 0x000fe2000001ff00 */
[----:B------:R-:W-:Y:S01]  /*0a80*/  VIADD R46, R30, 0x4 ;  /* 0x000000041e2e7836 */ /* 0x000fe20000000000 */
[----:B------:R-:W-:Y:S01]  /*0a90*/  IABS R47, R42 ;  /* 0x0000002a002f7213 */ /* 0x000fe20000000000 */
[----:B0-----:R-:W-:Y:S01]  /*0aa0*/  IMAD.SHL.U32 R242, R236, 0x20, RZ ;  /* 0x00000020ecf27824 */ /* 0x001fe200078e00ff */
[----:B------:R-:W-:Y:S01]  /*0ab0*/  CS2R R98, SRZ ;  /* 0x0000000000627805 */ /* 0x000fe2000001ff00 */
[--C-:B---3--:R-:W-:Y:S01]  /*0ac0*/  IMAD.MOV R12, RZ, RZ, -R9.reuse ;  /* 0x000000ffff0c7224 */ /* 0x108fe200078e0a09 */
[----:B------:R-:W-:Y:S01]  /*0ad0*/  IABS R53, R46 ;  /* 0x0000002e00357213 */ /* 0x000fe20000000000 */
[----:B--2---:R-:W-:Y:S01]  /*0ae0*/  IMAD.MOV.U32 R2, RZ, RZ, RZ ;  /* 0x000000ffff027224 */ /* 0x004fe200078e00ff */
[----:B------:R-:W-:Y:S01]  /*0af0*/  CS2R R100, SRZ ;  /* 0x0000000000647805 */ /* 0x000fe2000001ff00 */
[----:B------:R-:W-:Y:S01]  /*0b00*/  IMAD R11, R12, R15, RZ ;  /* 0x0000000f0c0b7224 */ /* 0x000fe200078e02ff */
[----:B------:R-:W-:Y:S01]  /*0b10*/  CS2R R102, SRZ ;  /* 0x0000000000667805 */ /* 0x000fe2000001ff00 */
[----:B------:R-:W-:Y:S01]  /*0b20*/  VIADD R12, R30, 0x7c ;  /* 0x0000007c1e0c7836 */ /* 0x000fe20000000000 */
[----:B------:R-:W-:Y:S01]  /*0b30*/  CS2R R104, SRZ ;  /* 0x0000000000687805 */ /* 0x000fe2000001ff00 */
[----:B------:R-:W-:Y:S01]  /*0b40*/  IMAD.HI.U32 R9, R9, R11, R8 ;  /* 0x0000000b09097227 */ /* 0x000fe200078e0008 */
[----:B------:R-:W-:-:S02]  /*0b50*/  CS2R R106, SRZ ;  /* 0x00000000006a7805 */ /* 0x000fc4000001ff00 */
[----:B------:R-:W-:Y:S02]  /*0b60*/  CS2R R108, SRZ ;  /* 0x00000000006c7805 */ /* 0x000fe4000001ff00 */
[----:B------:R-:W-:Y:S01]  /*0b70*/  IABS R4, R12 ;  /* 0x0000000c00047213 */ /* 0x000fe20000000000 */
[----:B----4-:R-:W-:Y:S01]  /*0b80*/  IMAD.MOV R11, RZ, RZ, -R3 ;  /* 0x000000ffff0b7224 */ /* 0x010fe200078e0a03 */
[----:B------:R-:W-:Y:S01]  /*0b90*/  ISETP.GE.AND P6, PT, R12, RZ, PT ;  /* 0x000000ff0c00720c */ /* 0x000fe20003fc6270 */
[----:B------:R-:W-:Y:S01]  /*0ba0*/  IMAD.HI.U32 R9, R9, R10, RZ ;  /* 0x0000000a09097227 */ /* 0x000fe200078e00ff */
[----:B------:R-:W-:Y:S02]  /*0bb0*/  CS2R R110, SRZ ;  /* 0x00000000006e7805 */ /* 0x000fe4000001ff00 */
[----:B------:R-:W-:Y:S02]  /*0bc0*/  CS2R R112, SRZ ;  /* 0x0000000000707805 */ /* 0x000fe4000001ff00 */
[----:B------:R-:W-:Y:S01]  /*0bd0*/  CS2R R114, SRZ ;  /* 0x0000000000727805 */ /* 0x000fe2000001ff00 */
[----:B------:R-:W-:Y:S01]  /*0be0*/  IMAD.MOV R9, RZ, RZ, -R9 ;  /* 0x000000ffff097224 */ /* 0x000fe200078e0a09 */
[----:B------:R-:W-:-:S02]  /*0bf0*/  CS2R R116, SRZ ;  /* 0x0000000000747805 */ /* 0x000fc4000001ff00 */
[----:B------:R-:W-:Y:S02]  /*0c00*/  CS2R R118, SRZ ;  /* 0x0000000000767805 */ /* 0x000fe4000001ff00 */
[----:B------:R-:W-:Y:S01]  /*0c10*/  CS2R R120, SRZ ;  /* 0x0000000000787805 */ /* 0x000fe2000001ff00 */
[----:B------:R-:W-:Y:S01]  /*0c20*/  IMAD R10, R15, R9, R10 ;  /* 0x000000090f0a7224 */ /* 0x000fe200078e020a */
[----:B------:R-:W-:Y:S01]  /*0c30*/  CS2R R122, SRZ ;  /* 0x00000000007a7805 */ /* 0x000fe2000001ff00 */
[----:B------:R-:W-:Y:S01]  /*0c40*/  IMAD R9, R11, R6, RZ ;  /* 0x000000060b097224 */ /* 0x000fe200078e02ff */
[----:B------:R-:W-:Y:S01]  /*0c50*/  IABS R11, R14 ;  /* 0x0000000e000b7213 */ /* 0x000fe20000000000 */
[----:B------:R-:W-:Y:S01]  /*0c60*/  VIADD R14, R30, 0x70 ;  /* 0x000000701e0e7836 */ /* 0x000fe20000000000 */
[----:B------:R-:W-:Y:S01]  /*0c70*/  ISETP.GT.U32.AND P0, PT, R15, R10, PT ;  /* 0x0000000a0f00720c */ /* 0x000fe20003f04070 */
[----:B------:R-:W-:Y:S01]  /*0c80*/  IMAD.HI.U32 R2, R3, R9, R2 ;  /* 0x0000000903027227 */ /* 0x000fe200078e0002 */
[----:B------:R-:W-:-:S02]  /*0c90*/  CS2R R124, SRZ ;  /* 0x00000000007c7805 */ /* 0x000fc4000001ff00 */
[----:B------:R-:W-:Y:S02]  /*0ca0*/  CS2R R126, SRZ ;  /* 0x00000000007e7805 */ /* 0x000fe4000001ff00 */
[----:B------:R-:W-:Y:S01]  /*0cb0*/  CS2R R128, SRZ ;  /* 0x0000000000807805 */ /* 0x000fe2000001ff00 */
[----:B------:R-:W-:Y:S01]  /*0cc0*/  IMAD.MOV.U32 R9, RZ, RZ, R4 ;  /* 0x000000ffff097224 */ /* 0x000fe200078e0004 */
[----:B------:R-:W-:Y:S01]  /*0cd0*/  CS2R R130, SRZ ;  /* 0x0000000000827805 */ /* 0x000fe2000001ff00 */
[C---:B------:R-:W-:Y:S01]  /*0ce0*/  IMAD.HI.U32 R4, R2.reuse, R11, RZ ;  /* 0x0000000b02047227 */ /* 0x040fe200078e00ff */
[----:B------:R-:W-:Y:S02]  /*0cf0*/  CS2R R132, SRZ ;  /* 0x0000000000847805 */ /* 0x000fe4000001ff00 */
[----:B------:R-:W-:Y:S02]  /*0d00*/  CS2R R134, SRZ ;  /* 0x0000000000867805 */ /* 0x000fe4000001ff00 */
[----:B------:R-:W-:Y:S01]  /*0d10*/  CS2R R136, SRZ ;  /* 0x0000000000887805 */ /* 0x000fe2000001ff00 */
[----:B------:R-:W-:Y:S01]  /*0d20*/  IMAD.HI.U32 R3, R2, R9, RZ ;  /* 0x0000000902037227 */ /* 0x000fe200078e00ff */
[----:B------:R-:W-:-:S02]  /*0d30*/  CS2R R138, SRZ ;  /* 0x00000000008a7805 */ /* 0x000fc4000001ff00 */
[----:B------:R-:W-:Y:S02]  /*0d40*/  CS2R R140, SRZ ;  /* 0x00000000008c7805 */ /* 0x000fe4000001ff00 */
[----:B------:R-:W-:Y:S01]  /*0d50*/  CS2R R142, SRZ ;  /* 0x00000000008e7805 */ /* 0x000fe2000001ff00 */
[----:B------:R-:W-:Y:S01]  /*0d60*/  IMAD.MOV R3, RZ, RZ, -R3 ;  /* 0x000000ffff037224 */ /* 0x000fe200078e0a03 */
[----:B------:R-:W-:Y:S01]  /*0d70*/  CS2R R144, SRZ ;  /* 0x0000000000907805 */ /* 0x000fe2000001ff00 */
[----:B------:R-:W-:Y:S01]  /*0d80*/  @!P0 IMAD.IADD R10, R10, 0x1, -R15 ;  /* 0x000000010a0a8824 */ /* 0x000fe200078e0a0f */
[----:B------:R-:W-:Y:S01]  /*0d90*/  CS2R R146, SRZ ;  /* 0x0000000000927805 */ /* 0x000fe2000001ff00 */
[----:B------:R-:W-:Y:S01]  /*0da0*/  IMAD R3, R6, R3, R9 ;  /* 0x0000000306037224 */ /* 0x000fe200078e0209 */
[----:B------:R-:W-:Y:S01]  /*0db0*/  CS2R R148, SRZ ;  /* 0x0000000000947805 */ /* 0x000fe2000001ff00 */
[----:B------:R-:W-:Y:S01]  /*0dc0*/  IMAD.HI.U32 R8, R2, R13, RZ ;  /* 0x0000000d02087227 */ /* 0x000fe200078e00ff */
[----:B------:R-:W-:-:S02]  /*0dd0*/  ISETP.GT.U32.AND P1, PT, R15, R10, PT ;  /* 0x0000000a0f00720c */ /* 0x000fc40003f24070 */
[----:B------:R-:W-:Y:S02]  /*0de0*/  CS2R R150, SRZ ;  /* 0x0000000000967805 */ /* 0x000fe4000001ff00 */
[C---:B------:R-:W-:Y:S01]  /*0df0*/  ISETP.GT.U32.AND P0, PT, R6.reuse, R3, PT ;  /* 0x000000030600720c */ /* 0x040fe20003f04070 */
[----:B------:R-:W-:Y:S01]  /*0e00*/  IMAD.MOV R4, RZ, RZ, -R4 ;  /* 0x000000ffff047224 */ /* 0x000fe200078e0a04 */
[----:B------:R-:W-:Y:S01]  /*0e10*/  CS2R R56, SRZ ;  /* 0x0000000000387805 */ /* 0x000fe2000001ff00 */
[----:B------:R-:W-:Y:S01]  /*0e20*/  IMAD.MOV R8, RZ, RZ, -R8 ;  /* 0x000000ffff087224 */ /* 0x000fe200078e0a08 */
[----:B------:R-:W-:Y:S01]  /*0e30*/  CS2R R58, SRZ ;  /* 0x00000000003a7805 */ /* 0x000fe2000001ff00 */
[C---:B------:R-:W-:Y:S01]  /*0e40*/  IMAD R9, R6.reuse, R4, R11 ;  /* 0x0000000406097224 */ /* 0x040fe200078e020b */
[----:B------:R-:W-:Y:S01]  /*0e50*/  CS2R R60, SRZ ;  /* 0x00000000003c7805 */ /* 0x000fe2000001ff00 */
[----:B------:R-:W-:Y:S01]  /*0e60*/  IMAD R11, R6, R8, R13 ;  /* 0x00000008060b7224 */ /* 0x000fe200078e020d */
[----:B------:R-:W-:-:S02]  /*0e70*/  IABS R13, R14 ;  /* 0x0000000e000d7213 */ /* 0x000fc40000000000 */
[----:B------:R-:W-:Y:S02]  /*0e80*/  CS2R R62, SRZ ;  /* 0x00000000003e7805 */ /* 0x000fe4000001ff00 */
[----:B------:R-:W-:Y:S01]  /*0e90*/  ISETP.GT.U32.AND P3, PT, R6, R9, PT ;  /* 0x000000090600720c */ /* 0x000fe20003f64070 */
[----:B------:R-:W-:Y:S01]  /*0ea0*/  @!P1 IMAD.IADD R10, R10, 0x1, -R15 ;  /* 0x000000010a0a9824 */ /* 0x000fe200078e0a0f */
[----:B------:R-:W-:Y:S01]  /*0eb0*/  ISETP.GT.U32.AND P4, PT, R6, R11, PT ;  /* 0x0000000b0600720c */ /* 0x000fe20003f84070 */
[----:B------:R-:W-:Y:S01]  /*0ec0*/  @!P0 IMAD.IADD R3, R3, 0x1, -R6 ;  /* 0x0000000103038824 */ /* 0x000fe200078e0a06 */
[----:B------:R-:W-:Y:S01]  /*0ed0*/  IABS R15, R18 ;  /* 0x00000012000f7213 */ /* 0x000fe20000000000 */
[----:B------:R-:W-:Y:S01]  /*0ee0*/  IMAD.HI.U32 R4, R2, R13, RZ ;  /* 0x0000000d02047227 */ /* 0x000fe200078e00ff */
[----:B------:R-:W-:Y:S02]  /*0ef0*/  ISETP.NE.AND P1, PT, R48, RZ, PT ;  /* 0x000000ff3000720c */ /* 0x000fe40003f25270 */
[----:B------:R-:W-:-:S02]  /*0f00*/  CS2R R64, SRZ ;  /* 0x0000000000407805 */ /* 0x000fc4000001ff00 */
[----:B------:R-:W-:Y:S01]  /*0f10*/  ISETP.GT.U32.AND P0, PT, R6, R3, PT ;  /* 0x000000030600720c */ /* 0x000fe20003f04070 */
[----:B------:R-:W-:Y:S01]  /*0f20*/  IMAD.HI.U32 R8, R2, R15, RZ ;  /* 0x0000000f02087227 */ /* 0x000fe200078e00ff */
[----:B------:R-:W-:Y:S02]  /*0f30*/  CS2R R66, SRZ ;  /* 0x0000000000427805 */ /* 0x000fe4000001ff00 */
        /* <DEDUP_REMOVED lines=9> */
[----:B------:R-:W-:-:S02]  /*0fd0*/  CS2R R78, SRZ ;  /* 0x00000000004e7805 */ /* 0x000fc4000001ff00 */
[----:B------:R-:W-:Y:S02]  /*0fe0*/  CS2R R80, SRZ ;  /* 0x0000000000507805 */ /* 0x000fe4000001ff00 */
[----:B------:R-:W-:Y:S01]  /*0ff0*/  CS2R R82, SRZ ;  /* 0x0000000000527805 */ /* 0x000fe2000001ff00 */
[----:B------:R-:W-:Y:S01]  /*1000*/  @!P0 IMAD.IADD R3, R3, 0x1, -R6 ;  /* 0x0000000103038824 */ /* 0x000fe200078e0a06 */
[C---:B------:R-:W-:Y:S01]  /*1010*/  ISETP.GT.U32.AND P0, PT, R6.reuse, R11, PT ;  /* 0x0000000b0600720c */ /* 0x040fe20003f04070 */
[----:B------:R-:W-:Y:S01]  /*1020*/  IMAD.MOV R12, RZ, RZ, -R4 ;  /* 0x000000ffff0c7224 */ /* 0x000fe200078e0a04 */
[----:B------:R-:W-:Y:S01]  /*1030*/  CS2R R84, SRZ ;  /* 0x0000000000547805 */ /* 0x000fe2000001ff00 */
[----:B------:R-:W-:Y:S01]  /*1040*/  @!P3 IMAD.IADD R9, R9, 0x1, -R6 ;  /* 0x000000010909b824 */ /* 0x000fe200078e0a06 */
[----:B------:R-:W-:Y:S01]  /*1050*/  CS2R R86, SRZ ;  /* 0x0000000000567805 */ /* 0x000fe2000001ff00 */
[----:B------:R-:W-:Y:S01]  /*1060*/  IMAD.MOV.U32 R4, RZ, RZ, R10 ;  /* 0x000000ffff047224 */ /* 0x000fe200078e000a */
[----:B------:R-:W-:Y:S01]  /*1070*/  UMOV UR10, 0xfffffffe ;  /* 0xfffffffe000a7882 */ /* 0x000fe20000000000 */
[----:B------:R-:W-:Y:S01]  /*1080*/  IMAD.MOV R10, RZ, RZ, -R8 ;  /* 0x000000ffff0a7224 */ /* 0x000fe200078e0a08 */
[C---:B------:R-:W-:Y:S01]  /*1090*/  ISETP.GT.U32.AND P3, PT, R6.reuse, R9, PT ;  /* 0x000000090600720c */ /* 0x040fe20003f64070 */
[----:B------:R-:W-:Y:S01]  /*10a0*/  IMAD R13, R6, R12, R13 ;  /* 0x0000000c060d7224 */ /* 0x000fe200078e020d */
[----:B------:R-:W-:Y:S01]  /*10b0*/  UMOV UR11, 0x7fffffdf ;  /* 0x7fffffdf000b7882 */ /* 0x000fe20000000000 */
[----:B------:R-:W-:Y:S01]  /*10c0*/  @!P2 IMAD.MOV R4, RZ, RZ, -R4 ;  /* 0x000000ffff04a224 */ /* 0x000fe200078e0a04 */
[----:B------:R-:W-:Y:S01]  /*10d0*/  ISETP.GE.AND P2, PT, R16, RZ, PT ;  /* 0x000000ff1000720c */ /* 0x000fe20003f46270 */
[----:B------:R-:W-:Y:S01]  /*10e0*/  IMAD.MOV.U32 R8, RZ, RZ, R3 ;  /* 0x000000ffff087224 */ /* 0x000fe200078e0003 */
[C---:B------:R-:W-:Y:S01]  /*10f0*/  ISETP.GT.U32.AND P4, PT, R6.reuse, R13, PT ;  /* 0x0000000d0600720c */ /* 0x040fe20003f84070 */
[----:B------:R-:W-:Y:S01]  /*1100*/  IMAD R3, R6, R10, R17 ;  /* 0x0000000a06037224 */ /* 0x000fe200078e0211 */
[----:B------:R-:W-:Y:S01]  /*1110*/  @!P1 LOP3.LUT R4, RZ, R48, RZ, 0x33, !PT ;  /* 0x00000030ff049212 */ /* 0x000fe200078e33ff */
[----:B------:R-:W-:Y:S01]  /*1120*/  VIADD R16, R30, 0x64 ;  /* 0x000000641e107836 */ /* 0x000fe20000000000 */
[----:B------:R-:W-:Y:S01]  /*1130*/  ISETP.GE.AND P1, PT, R14, RZ, PT ;  /* 0x000000ff0e00720c */ /* 0x000fe20003f26270 */
[--C-:B------:R-:W-:Y:S01]  /*1140*/  @!P0 IMAD.IADD R11, R11, 0x1, -R6.reuse ;  /* 0x000000010b0b8824 */ /* 0x100fe200078e0a06 */
[----:B------:R-:W-:Y:S01]  /*1150*/  ISETP.GT.U32.AND P0, PT, R6, R3, PT ;  /* 0x000000030600720c */ /* 0x000fe20003f04070 */
[----:B------:R-:W-:Y:S01]  /*1160*/  @!P3 IMAD.IADD R9, R9, 0x1, -R6 ;  /* 0x000000010909b824 */ /* 0x000fe200078e0a06 */
[----:B------:R-:W-:Y:S01]  /*1170*/  IABS R12, R16 ;  /* 0x00000010000c7213 */ /* 0x000fe20000000000 */
[----:B------:R-:W-:Y:S01]  /*1180*/  VIADD R14, R30, 0x60 ;  /* 0x000000601e0e7836 */ /* 0x000fe20000000000 */
[----:B------:R-:W-:Y:S01]  /*1190*/  ISETP.GE.AND P3, PT, R18, RZ, PT ;  /* 0x000000ff1200720c */ /* 0x000fe20003f66270 */
[----:B------:R-:W-:Y:S01]  /*11a0*/  @!P6 IMAD.MOV R8, RZ, RZ, -R8 ;  /* 0x000000ffff08e224 */ /* 0x000fe200078e0a08 */
[----:B------:R-:W-:Y:S01]  /*11b0*/  ISETP.GT.U32.AND P6, PT, R6, R15, PT ;  /* 0x0000000f0600720c */ /* 0x000fe20003fc4070 */
[----:B------:R-:W-:Y:S01]  /*11c0*/  IMAD.MOV.U32 R17, RZ, RZ, R12 ;  /* 0x000000ffff117224 */ /* 0x000fe200078e000c */
[----:B------:R-:W-:Y:S01]  /*11d0*/  UMOV UR7, 0x80000020 ;  /* 0x8000002000077882 */ /* 0x000fe20000000000 */
[----:B------:R-:W-:Y:S01]  /*11e0*/  @!P4 IMAD.IADD R13, R13, 0x1, -R6 ;  /* 0x000000010d0dc824 */ /* 0x000fe200078e0a06 */
[----:B------:R-:W-:Y:S01]  /*11f0*/  ISETP.GE.AND P4, PT, R19, RZ, PT ;  /* 0x000000ff1300720c */ /* 0x000fe20003f86270 */
[----:B------:R-:W-:Y:S01]  /*1200*/  IMAD.HI.U32 R12, R2, R17, RZ ;  /* 0x00000011020c7227 */ /* 0x000fe200078e00ff */
[----:B------:R-:W-:-:S03]  /*1210*/  IABS R19, R14 ;  /* 0x0000000e00137213 */ /* 0x000fc60000000000 */
[----:B------:R-:W-:Y:S02]  /*1220*/  IMAD.MOV.U32 R10, RZ, RZ, R9 ;  /* 0x000000ffff0a7224 */ /* 0x000fe400078e0009 */
[----:B------:R-:W-:Y:S02]  /*1230*/  @!P0 IMAD.IADD R3, R3, 0x1, -R6 ;  /* 0x0000000103038824 */ /* 0x000fe400078e0a06 */
[----:B------:R-:W-:Y:S02]  /*1240*/  IMAD.MOV R12, RZ, RZ, -R12 ;  /* 0x000000ffff0c7224 */ /* 0x000fe400078e0a0c */
[----:B------:R-:W-:Y:S01]  /*1250*/  @!P5 IMAD.MOV R10, RZ, RZ, -R10 ;  /* 0x000000ffff0ad224 */ /* 0x000fe200078e0a0a */
[C---:B------:R-:W-:Y:S01]  /*1260*/  ISETP.GT.U32.AND P5, PT, R6.reuse, R13, PT ;  /* 0x0000000d0600720c */ /* 0x040fe20003fa4070 */
[C---:B------:R-:W-:Y:S01]  /*1270*/  IMAD R9, R6.reuse, R12, R17 ;  /* 0x0000000c06097224 */ /* 0x040fe200078e0211 */
[----:B------:R-:W-:Y:S01]  /*1280*/  ISETP.GT.U32.AND P0, PT, R6, R3, PT ;  /* 0x000000030600720c */ /* 0x000fe20003f04070 */
[----:B------:R-:W-:-:S04]  /*1290*/  IMAD.HI.U32 R12, R2, R19, RZ ;  /* 0x00000013020c7227 */ /* 0x000fc800078e00ff */
[----:B------:R-:W-:Y:S02]  /*12a0*/  IMAD.MOV R12, RZ, RZ, -R12 ;  /* 0x000000ffff0c7224 */ /* 0x000fe400078e0a0c */
[--C-:B------:R-:W-:Y:S02]  /*12b0*/  @!P6 IMAD.IADD R15, R15, 0x1, -R6.reuse ;  /* 0x000000010f0fe824 */ /* 0x100fe400078e0a06 */
[C---:B------:R-:W-:Y:S02]  /*12c0*/  IMAD R17, R6.reuse, R12, R19 ;  /* 0x0000000c06117224 */ /* 0x040fe400078e0213 */
[--C-:B------:R-:W-:Y:S01]  /*12d0*/  @!P5 IMAD.IADD R13, R13, 0x1, -R6.reuse ;  /* 0x000000010d0dd824 */ /* 0x100fe200078e0a06 */
[----:B------:R-:W-:Y:S01]  /*12e0*/  ISETP.GT.U32.AND P6, PT, R6, R15, PT ;  /* 0x0000000f0600720c */ /* 0x000fe20003fc4070 */
[----:B------:R-:W-:Y:S01]  /*12f0*/  VIADD R18, R30, 0x5c ;  /* 0x0000005c1e127836 */ /* 0x000fe20000000000 */
[C---:B------:R-:W-:Y:S01]  /*1300*/  ISETP.GT.U32.AND P5, PT, R6.reuse, R9, PT ;  /* 0x000000090600720c */ /* 0x040fe20003fa4070 */
[----:B------:R-:W-:Y:S01]  /*1310*/  @!P0 IMAD.IADD R3, R3, 0x1, -R6 ;  /* 0x0000000103038824 */ /* 0x000fe200078e0a06 */
[----:B------:R-:W-:Y:S01]  /*1320*/  ISETP.GT.U32.AND P0, PT, R6, R17, PT ;  /* 0x000000110600720c */ /* 0x000fe20003f04070 */
[----:B------:R-:W-:Y:S01]  /*1330*/  @!P2 IMAD.MOV R11, RZ, RZ, -R11 ;  /* 0x000000ffff0ba224 */ /* 0x000fe200078e0a0b */
[----:B------:R-:W-:Y:S01]  /*1340*/  IABS R21, R18 ;  /* 0x0000001200157213 */ /* 0x000fe20000000000 */
[----:B------:R-:W-:Y:S01]  /*1350*/  @!P1 IMAD.MOV R13, RZ, RZ, -R13 ;  /* 0x000000ffff0d9224 */ /* 0x000fe200078e0a0d */
[----:B------:R-:W-:Y:S01]  /*1360*/  ISETP.GE.AND P2, PT, R16, RZ, PT ;  /* 0x000000ff1000720c */ /* 0x000fe20003f46270 */
[----:B------:R-:W-:Y:S01]  /*1370*/  IMAD R4, R4, UR4, RZ ;  /* 0x0000000404047c24 */ /* 0x000fe2000f8e02ff */
[----:B------:R-:W-:Y:S01]  /*1380*/  ISETP.GE.AND P1, PT, R18, RZ, PT ;  /* 0x000000ff1200720c */ /* 0x000fe20003f26270 */
[----:B------:R-:W-:Y:S01]  /*1390*/  IMAD.HI.U32 R12, R2, R21, RZ ;  /* 0x00000015020c7227 */ /* 0x000fe200078e00ff */
[----:B------:R-:W-:-:S03]  /*13a0*/  ULDC.64 UR4, c[0x0][0x210] ;  /* 0x0000840000047ab9 */ /* 0x000fc60000000a00 */
[--C-:B------:R-:W-:Y:S01]  /*13b0*/  @!P6 IMAD.IADD R15, R15, 0x1, -R6.reuse ;  /* 0x000000010f0fe824 */ /* 0x100fe200078e0a06 */
[----:B------:R-:W-:Y:S01]  /*13c0*/  ISETP.GE.AND P6, PT, R14, RZ, PT ;  /* 0x000000ff0e00720c */ /* 0x000fe20003fc6270 */
[----:B------:R-:W-:Y:S01]  /*13d0*/  @!P5 IMAD.IADD R9, R9, 0x1, -R6 ;  /* 0x000000010909d824 */ /* 0x000fe200078e0a06 */
[----:B------:R-:W-:Y:S01]  /*13e0*/  IABS R14, R22 ;  /* 0x00000016000e7213 */ /* 0x000fe20000000000 */
[----:B------:R-:W-:Y:S02]  /*13f0*/  IMAD.MOV R12, RZ, RZ, -R12 ;  /* 0x000000ffff0c7224 */ /* 0x000fe400078e0a0c */
[----:B------:R-:W-:Y:S01]  /*1400*/  @!P0 IMAD.IADD R17, R17, 0x1, -R6 ;  /* 0x0000000111118824 */ /* 0x000fe200078e0a06 */
[C---:B------:R-:W-:Y:S01]  /*1410*/  ISETP.GT.U32.AND P5, PT, R6.reuse, R9, PT ;  /* 0x000000090600720c */ /* 0x040fe20003fa4070 */
[C---:B------:R-:W-:Y:S02]  /*1420*/  IMAD R19, R6.reuse, R12, R21 ;  /* 0x0000000c06137224 */ /* 0x040fe400078e0215 */
[----:B------:R-:W-:Y:S01]  /*1430*/  IMAD.MOV.U32 R21, RZ, RZ, R14 ;  /* 0x000000ffff157224 */ /* 0x000fe200078e000e */
[----:B------:R-:W-:Y:S01]  /*1440*/  ISETP.GT.U32.AND P0, PT, R6, R17, PT ;  /* 0x000000110600720c */ /* 0x000fe20003f04070 */
[----:B------:R-:W-:-:S04]  /*1450*/  IMAD.HI.U32 R14, R2, R23, RZ ;  /* 0x00000017020e7227 */ /* 0x000fc800078e00ff */
[----:B------:R-:W-:Y:S02]  /*1460*/  IMAD.MOV R14, RZ, RZ, -R14 ;  /* 0x000000ffff0e7224 */ /* 0x000fe400078e0a0e */
[----:B------:R-:W-:-:S04]  /*1470*/  IMAD.HI.U32 R16, R2, R21, RZ ;  /* 0x0000001502107227 */ /* 0x000fc800078e00ff */
[----:B------:R-:W-:Y:S02]  /*1480*/  IMAD.MOV.U32 R12, RZ, RZ, R3 ;  /* 0x000000ffff0c7224 */ /* 0x000fe400078e0003 */
[----:B------:R-:W-:Y:S01]  /*1490*/  @!P3 IMAD.MOV R15, RZ, RZ, -R15 ;  /* 0x000000ffff0fb224 */ /* 0x000fe200078e0a0f */
[C---:B------:R-:W-:Y:S01]  /*14a0*/  ISETP.GT.U32.AND P3, PT, R6.reuse, R19, PT ;  /* 0x000000130600720c */ /* 0x040fe20003f64070 */
[----:B------:R-:W-:Y:S02]  /*14b0*/  IMAD R3, R6, R14, R23 ;  /* 0x0000000e06037224 */ /* 0x000fe400078e0217 */
[----:B------:R-:W-:Y:S02]  /*14c0*/  IMAD.MOV R16, RZ, RZ, -R16 ;  /* 0x000000ffff107224 */ /* 0x000fe400078e0a10 */
[--C-:B------:R-:W-:Y:S01]  /*14d0*/  @!P5 IMAD.IADD R9, R9, 0x1, -R6.reuse ;  /* 0x000000010909d824 */ /* 0x100fe200078e0a06 */
[----:B------:R-:W-:Y:S01]  /*14e0*/  ISETP.GE.AND P5, PT, R22, RZ, PT ;  /* 0x000000ff1600720c */ /* 0x000fe20003fa6270 */
[----:B------:R-:W-:Y:S01]  /*14f0*/  @!P0 IMAD.IADD R17, R17, 0x1, -R6 ;  /* 0x0000000111118824 */ /* 0x000fe200078e0a06 */
[C---:B------:R-:W-:Y:S01]  /*1500*/  ISETP.GT.U32.AND P0, PT, R6.reuse, R3, PT ;  /* 0x000000030600720c */ /* 0x040fe20003f04070 */
[----:B------:R-:W-:-:S02]  /*1510*/  IMAD R21, R6, R16, R21 ;  /* 0x0000001006157224 */ /* 0x000fc400078e0215 */
[----:B------:R-:W-:Y:S02]  /*1520*/  IMAD.MOV.U32 R14, RZ, RZ, R9 ;  /* 0x000000ffff0e7224 */ /* 0x000fe400078e0009 */
[----:B------:R-:W-:Y:S02]  /*1530*/  @!P3 IMAD.IADD R19, R19, 0x1, -R6 ;  /* 0x000000011313b824 */ /* 0x000fe400078e0a06 */
[----:B------:R-:W-:Y:S01]  /*1540*/  @!P2 IMAD.MOV R14, RZ, RZ, -R14 ;  /* 0x000000ffff0ea224 */ /* 0x000fe200078e0a0e */
[----:B------:R-:W-:Y:S01]  /*1550*/  ISETP.GT.U32.AND P2, PT, R6, R21, PT ;  /* 0x000000150600720c */ /* 0x000fe20003f44070 */
[----:B------:R-:W-:Y:S01]  /*1560*/  VIADD R18, R30, 0x50 ;  /* 0x000000501e127836 */ /* 0x000fe20000000000 */
[----:B------:R-:W-:Y:S01]  /*1570*/  ISETP.GT.U32.AND P3, PT, R6, R19, PT ;  /* 0x000000130600720c */ /* 0x000fe20003f64070 */
[----:B------:R-:W-:Y:S01]  /*1580*/  @!P4 IMAD.MOV R12, RZ, RZ, -R12 ;  /* 0x000000ffff0cc224 */ /* 0x000fe200078e0a0c */
[----:B------:R-:W-:Y:S01]  /*1590*/  ISETP.GE.AND P4, PT, R20, RZ, PT ;  /* 0x000000ff1400720c */ /* 0x000fe20003f86270 */
[----:B------:R-:W-:Y:S01]  /*15a0*/  @!P0 IMAD.IADD R3, R3, 0x1, -R6 ;  /* 0x0000000103038824 */ /* 0x000fe200078e0a06 */
[----:B------:R-:W-:Y:S01]  /*15b0*/  IABS R23, R18 ;  /* 0x0000001200177213 */ /* 0x000fe20000000000 */
[----:B------:R-:W-:-:S02]  /*15c0*/  VIADD R16, R30, 0x4c ;  /* 0x0000004c1e107836 */ /* 0x000fc40000000000 */
[----:B------:R-:W-:Y:S01]  /*15d0*/  VIADD R20, R30, 0x48 ;  /* 0x000000481e147836 */ /* 0x000fe20000000000 */
[----:B------:R-:W-:Y:S01]  /*15e0*/  ISETP.GT.U32.AND P0, PT, R6, R3, PT ;  /* 0x000000030600720c */ /* 0x000fe20003f04070 */
[----:B------:R-:W-:Y:S01]  /*15f0*/  IMAD.HI.U32 R9, R2, R23, RZ ;  /* 0x0000001702097227 */ /* 0x000fe200078e00ff */
[----:B------:R-:W-:Y:S02]  /*1600*/  IABS R25, R16 ;  /* 0x0000001000197213 */ /* 0x000fe40000000000 */
[----:B------:R-:W-:Y:S01]  /*1610*/  IABS R27, R20 ;  /* 0x00000014001b7213 */ /* 0x000fe20000000000 */
[--C-:B------:R-:W-:Y:S02]  /*1620*/  @!P2 IMAD.IADD R21, R21, 0x1, -R6.reuse ;  /* 0x000000011515a824 */ /* 0x100fe400078e0a06 */
[----:B------:R-:W-:Y:S02]  /*1630*/  IMAD.MOV R9, RZ, RZ, -R9 ;  /* 0x000000ffff097224 */ /* 0x000fe400078e0a09 */
[----:B------:R-:W-:Y:S01]  /*1640*/  @!P3 IMAD.IADD R19, R19, 0x1, -R6 ;  /* 0x000000011313b824 */ /* 0x000fe200078e0a06 */
[----:B------:R-:W-:Y:S01]  /*1650*/  ISETP.GT.U32.AND P2, PT, R6, R21, PT ;  /* 0x000000150600720c */ /* 0x000fe20003f44070 */
[----:B------:R-:W-:Y:S01]  /*1660*/  @!P6 IMAD.MOV R17, RZ, RZ, -R17 ;  /* 0x000000ffff11e224 */ /* 0x000fe200078e0a11 */
[----:B------:R-:W-:Y:S01]  /*1670*/  ISETP.GE.AND P3, PT, R16, RZ, PT ;  /* 0x000000ff1000720c */ /* 0x000fe20003f66270 */
[----:B------:R-:W-:Y:S01]  /*1680*/  IMAD R9, R6, R9, R23 ;  /* 0x0000000906097224 */ /* 0x000fe200078e0217 */
[----:B------:R-:W-:Y:S01]  /*1690*/  ISETP.GE.AND P6, PT, R18, RZ, PT ;  /* 0x000000ff1200720c */ /* 0x000fe20003fc6270 */
[----:B------:R-:W-:-:S04]  /*16a0*/  IMAD.HI.U32 R16, R2, R25, RZ ;  /* 0x0000001902107227 */ /* 0x000fc800078e00ff */
[----:B------:R-:W-:-:S04]  /*16b0*/  IMAD.HI.U32 R18, R2, R27, RZ ;  /* 0x0000001b02127227 */ /* 0x000fc800078e00ff */
[----:B------:R-:W-:Y:S01]  /*16c0*/  @!P0 IMAD.IADD R3, R3, 0x1, -R6 ;  /* 0x0000000103038824 */ /* 0x000fe200078e0a06 */
[C---:B------:R-:W-:Y:S01]  /*16d0*/  ISETP.GT.U32.AND P0, PT, R6.reuse, R9, PT ;  /* 0x000000090600720c */ /* 0x040fe20003f04070 */
[----:B------:R-:W-:Y:S02]  /*16e0*/  IMAD.MOV R16, RZ, RZ, -R16 ;  /* 0x000000ffff107224 */ /* 0x000fe400078e0a10 */
[----:B------:R-:W-:Y:S02]  /*16f0*/  IMAD.MOV R18, RZ, RZ, -R18 ;  /* 0x000000ffff127224 */ /* 0x000fe400078e0a12 */
[C---:B------:R-:W-:Y:S02]  /*1700*/  IMAD R23, R6.reuse, R16, R25 ;  /* 0x0000001006177224 */ /* 0x040fe400078e0219 */
[----:B------:R-:W-:Y:S02]  /*1710*/  IMAD R25, R6, R18, R27 ;  /* 0x0000001206197224 */ /* 0x000fe400078e021b */
[----:B------:R-:W-:-:S02]  /*1720*/  IMAD.MOV.U32 R16, RZ, RZ, R3 ;  /* 0x000000ffff107224 */ /* 0x000fc400078e0003 */
[----:B------:R-:W-:Y:S02]  /*1730*/  @!P2 IMAD.IADD R21, R21, 0x1, -R6 ;  /* 0x000000011515a824 */ /* 0x000fe400078e0a06 */
[----:B------:R-:W-:Y:S01]  /*1740*/  @!P4 IMAD.MOV R16, RZ, RZ, -R16 ;  /* 0x000000ffff10c224 */ /* 0x000fe200078e0a10 */
[C---:B------:R-:W-:Y:S01]  /*1750*/  ISETP.GT.U32.AND P4, PT, R6.reuse, R23, PT ;  /* 0x000000170600720c */ /* 0x040fe20003f84070 */
[----:B------:R-:W-:Y:S01]  /*1760*/  @!P5 IMAD.MOV R21, RZ, RZ, -R21 ;  /* 0x000000ffff15d224 */ /* 0x000fe200078e0a15 */
[----:B------:R-:W-:Y:S01]  /*1770*/  ISETP.GT.U32.AND P5, PT, R6, R25, PT ;  /* 0x000000190600720c */ /* 0x000fe20003fa4070 */
[----:B------:R-:W-:Y:S02]  /*1780*/  @!P0 IMAD.IADD R9, R9, 0x1, -R6 ;  /* 0x0000000109098824 */ /* 0x000fe400078e0a06 */
[C---:B------:R-:W-:Y:S02]  /*1790*/  VIADD R22, R30.reuse, 0x40 ;  /* 0x000000401e167836 */ /* 0x040fe40000000000 */
[----:B------:R-:W-:Y:S01]  /*17a0*/  VIADD R3, R30, 0x44 ;  /* 0x000000441e037836 */ /* 0x000fe20000000000 */
[----:B------:R-:W-:Y:S01]  /*17b0*/  ISETP.GT.U32.AND P0, PT, R6, R9, PT ;  /* 0x000000090600720c */ /* 0x000fe20003f04070 */
[----:B------:R-:W-:Y:S01]  /*17c0*/  @!P1 IMAD.MOV R19, RZ, RZ, -R19 ;  /* 0x000000ffff139224 */ /* 0x000fe200078e0a13 */
[----:B------:R-:W-:-:S02]  /*17d0*/  IABS R29, R22 ;  /* 0x00000016001d7213 */ /* 0x000fc40000000000 */
[----:B------:R-:W-:Y:S01]  /*17e0*/  IABS R27, R3 ;  /* 0x00000003001b7213 */ /* 0x000fe20000000000 */
[--C-:B------:R-:W-:Y:S01]  /*17f0*/  @!P4 IMAD.IADD R23, R23, 0x1, -R6.reuse ;  /* 0x000000011717c824 */ /* 0x100fe200078e0a06 */
[----:B------:R-:W-:Y:S01]  /*1800*/  ISETP.GE.AND P1, PT, R20, RZ, PT ;  /* 0x000000ff1400720c */ /* 0x000fe20003f26270 */
[----:B------:R-:W-:Y:S01]  /*1810*/  @!P5 IMAD.IADD R25, R25, 0x1, -R6 ;  /* 0x000000011919d824 */ /* 0x000fe200078e0a06 */
[----:B------:R-:W-:Y:S01]  /*1820*/  ISETP.GE.AND P2, PT, R3, RZ, PT ;  /* 0x000000ff0300720c */ /* 0x000fe20003f46270 */
[----:B------:R-:W-:Y:S01]  /*1830*/  IMAD.HI.U32 R18, R2, R29, RZ ;  /* 0x0000001d02127227 */ /* 0x000fe200078e00ff */
[C---:B------:R-:W-:Y:S02]  /*1840*/  ISETP.GT.U32.AND P4, PT, R6.reuse, R23, PT ;  /* 0x000000170600720c */ /* 0x040fe40003f84070 */
[----:B------:R-:W-:Y:S01]  /*1850*/  ISETP.GT.U32.AND P5, PT, R6, R25, PT ;  /* 0x000000190600720c */ /* 0x000fe20003fa4070 */
[----:B------:R-:W-:Y:S02]  /*1860*/  IMAD.MOV R20, RZ, RZ, -R18 ;  /* 0x000000ffff147224 */ /* 0x000fe400078e0a12 */
[----:B------:R-:W-:-:S04]  /*1870*/  IMAD.HI.U32 R3, R2, R27, RZ ;  /* 0x0000001b02037227 */ /* 0x000fc800078e00ff */
[----:B------:R-:W-:-:S04]  /*1880*/  IMAD.HI.U32 R18, R2, R31, RZ ;  /* 0x0000001f02127227 */ /* 0x000fc800078e00ff */
[----:B------:R-:W-:Y:S01]  /*1890*/  @!P0 IMAD.IADD R9, R9, 0x1, -R6 ;  /* 0x0000000109098824 */ /* 0x000fe200078e0a06 */
[----:B------:R-:W-:Y:S01]  /*18a0*/  ISETP.GE.AND P0, PT, R22, RZ, PT ;  /* 0x000000ff1600720c */ /* 0x000fe20003f06270 */
[----:B------:R-:W-:Y:S02]  /*18b0*/  IMAD.MOV R3, RZ, RZ, -R3 ;  /* 0x000000ffff037224 */ /* 0x000fe400078e0a03 */
[----:B------:R-:W-:Y:S02]  /*18c0*/  IMAD.MOV R22, RZ, RZ, -R18 ;  /* 0x000000ffff167224 */ /* 0x000fe400078e0a12 */
[----:B------:R-:W-:Y:S02]  /*18d0*/  IMAD.MOV.U32 R18, RZ, RZ, R9 ;  /* 0x000000ffff127224 */ /* 0x000fe400078e0009 */
[C---:B------:R-:W-:Y:S02]  /*18e0*/  IMAD R3, R6.reuse, R3, R27 ;  /* 0x0000000306037224 */ /* 0x040fe400078e021b */
[C---:B------:R-:W-:Y:S01]  /*18f0*/  IMAD R9, R6.reuse, R22, R31 ;  /* 0x0000001606097224 */ /* 0x040fe200078e021f */
[----:B------:R-:W-:Y:S01]  /*1900*/  IABS R31, R28 ;  /* 0x0000001c001f7213 */ /* 0x000fe20000000000 */
[--C-:B------:R-:W-:Y:S01]  /*1910*/  @!P4 IMAD.IADD R23, R23, 0x1, -R6.reuse ;  /* 0x000000011717c824 */ /* 0x100fe200078e0a06 */
[C---:B------:R-:W-:Y:S01]  /*1920*/  ISETP.GT.U32.AND P4, PT, R6.reuse, R3, PT ;  /* 0x000000030600720c */ /* 0x040fe20003f84070 */
[----:B------:R-:W-:Y:S01]  /*1930*/  @!P5 IMAD.IADD R25, R25, 0x1, -R6 ;  /* 0x000000011919d824 */ /* 0x000fe200078e0a06 */
[C---:B------:R-:W-:Y:S01]  /*1940*/  ISETP.GT.U32.AND P5, PT, R6.reuse, R9, PT ;  /* 0x000000090600720c */ /* 0x040fe20003fa4070 */
[----:B------:R-:W-:-:S02]  /*1950*/  IMAD R27, R6, R20, R29 ;  /* 0x00000014061b7224 */ /* 0x000fc400078e021d */
[----:B------:R-:W-:-:S04]  /*1960*/  IMAD.HI.U32 R20, R2, R33, RZ ;  /* 0x0000002102147227 */ /* 0x000fc800078e00ff */
[----:B------:R-:W-:Y:S02]  /*1970*/  IMAD.MOV R20, RZ, RZ, -R20 ;  /* 0x000000ffff147224 */ /* 0x000fe400078e0a14 */
[----:B------:R-:W-:Y:S02]  /*1980*/  @!P1 IMAD.MOV R25, RZ, RZ, -R25 ;  /* 0x000000ffff199224 */ /* 0x000fe400078e0a19 */
[C---:B------:R-:W-:Y:S01]  /*1990*/  IMAD R29, R6.reuse, R20, R33 ;  /* 0x00000014061d7224 */ /* 0x040fe200078e0221 */
[----:B------:R-:W-:Y:S01]  /*19a0*/  IABS R33, R32 ;  /* 0x0000002000217213 */ /* 0x000fe20000000000 */
[--C-:B------:R-:W-:Y:S02]  /*19b0*/  @!P4 IMAD.IADD R3, R3, 0x1, -R6.reuse ;  /* 0x000000010303c824 */ /* 0x100fe400078e0a06 */
[----:B------:R-:W-:Y:S01]  /*19c0*/  @!P5 IMAD.IADD R9, R9, 0x1, -R6 ;  /* 0x000000010909d824 */ /* 0x000fe200078e0a06 */
[----:B------:R-:W-:Y:S01]  /*19d0*/  ISETP.GT.U32.AND P1, PT, R6, R29, PT ;  /* 0x0000001d0600720c */ /* 0x000fe20003f24070 */
[----:B------:R-:W-:Y:S01]  /*19e0*/  IMAD.HI.U32 R20, R2, R31, RZ ;  /* 0x0000001f02147227 */ /* 0x000fe200078e00ff */
[----:B------:R-:W-:-:S02]  /*19f0*/  ISETP.GT.U32.AND P4, PT, R6, R3, PT ;  /* 0x000000030600720c */ /* 0x000fc40003f84070 */
[----:B------:R-:W-:Y:S01]  /*1a00*/  ISETP.GT.U32.AND P5, PT, R6, R9, PT ;  /* 0x000000090600720c */ /* 0x000fe20003fa4070 */
[----:B------:R-:W-:-:S04]  /*1a10*/  IMAD.HI.U32 R22, R2, R33, RZ ;  /* 0x0000002102167227 */ /* 0x000fc800078e00ff */
[----:B------:R-:W-:Y:S02]  /*1a20*/  IMAD.MOV R20, RZ, RZ, -R20 ;  /* 0x000000ffff147224 */ /* 0x000fe400078e0a14 */
[----:B------:R-:W-:Y:S02]  /*1a30*/  IMAD.MOV R22, RZ, RZ, -R22 ;  /* 0x000000ffff167224 */ /* 0x000fe400078e0a16 */
[----:B------:R-:W-:Y:S02]  /*1a40*/  IMAD R31, R6, R20, R31 ;  /* 0x00000014061f7224 */ /* 0x000fe400078e021f */
[----:B------:R-:W-:Y:S01]  /*1a50*/  @!P3 IMAD.MOV R23, RZ, RZ, -R23 ;  /* 0x000000ffff17b224 */ /* 0x000fe200078e0a17 */
[----:B------:R-:W-:Y:S01]  /*1a60*/  ISETP.GE.AND P3, PT, R24, RZ, PT ;  /* 0x000000ff1800720c */ /* 0x000fe20003f66270 */
[C---:B------:R-:W-:Y:S02]  /*1a70*/  IMAD R33, R6.reuse, R22, R33 ;  /* 0x0000001606217224 */ /* 0x040fe400078e0221 */
[----:B------:R-:W-:Y:S01]  /*1a80*/  @!P1 IMAD.IADD R29, R29, 0x1, -R6 ;  /* 0x000000011d1d9824 */ /* 0x000fe200078e0a06 */
[----:B------:R-:W-:Y:S01]  /*1a90*/  ISETP.GT.U32.AND P1, PT, R6, R31, PT ;  /* 0x0000001f0600720c */ /* 0x000fe20003f24070 */
[----:B------:R-:W-:-:S04]  /*1aa0*/  IMAD.HI.U32 R24, R2, R35, RZ ;  /* 0x0000002302187227 */ /* 0x000fc800078e00ff */
[----:B------:R-:W-:Y:S01]  /*1ab0*/  @!P6 IMAD.MOV R18, RZ, RZ, -R18 ;  /* 0x000000ffff12e224 */ /* 0x000fe200078e0a12 */
[----:B------:R-:W-:Y:S01]  /*1ac0*/  ISETP.GT.U32.AND P6, PT, R6, R27, PT ;  /* 0x0000001b0600720c */ /* 0x000fe20003fc4070 */
[--C-:B------:R-:W-:Y:S01]  /*1ad0*/  @!P4 IMAD.IADD R3, R3, 0x1, -R6.reuse ;  /* 0x000000010303c824 */ /* 0x100fe200078e0a06 */
[----:B------:R-:W-:Y:S01]  /*1ae0*/  ISETP.GE.AND P4, PT, R26, RZ, PT ;  /* 0x000000ff1a00720c */ /* 0x000fe20003f86270 */
[----:B------:R-:W-:Y:S01]  /*1af0*/  @!P5 IMAD.IADD R9, R9, 0x1, -R6 ;  /* 0x000000010909d824 */ /* 0x000fe200078e0a06 */
[C---:B------:R-:W-:Y:S01]  /*1b00*/  ISETP.GT.U32.AND P5, PT, R6.reuse, R33, PT ;  /* 0x000000210600720c */ /* 0x040fe20003fa4070 */
[----:B------:R-:W-:Y:S02]  /*1b10*/  IMAD.MOV R24, RZ, RZ, -R24 ;  /* 0x000000ffff187224 */ /* 0x000fe400078e0a18 */
[----:B------:R-:W-:Y:S02]  /*1b20*/  IMAD.MOV.U32 R20, RZ, RZ, R3 ;  /* 0x000000ffff147224 */ /* 0x000fe400078e0003 */
[----:B------:R-:W-:-:S02]  /*1b30*/  IMAD R3, R6, R24, R35 ;  /* 0x0000001806037224 */ /* 0x000fc400078e0223 */
[----:B------:R-:W-:Y:S02]  /*1b40*/  VIADD R24, R30, 0x28 ;  /* 0x000000281e187836 */ /* 0x000fe40000000000 */
[--C-:B------:R-:W-:Y:S02]  /*1b50*/  @!P1 IMAD.IADD R31, R31, 0x1, -R6.reuse ;  /* 0x000000011f1f9824 */ /* 0x100fe400078e0a06 */
[--C-:B------:R-:W-:Y:S01]  /*1b60*/  @!P6 IMAD.IADD R27, R27, 0x1, -R6.reuse ;  /* 0x000000011b1be824 */ /* 0x100fe200078e0a06 */
[----:B------:R-:W-:Y:S01]  /*1b70*/  IABS R35, R24 ;  /* 0x0000001800237213 */ /* 0x000fe20000000000 */
[----:B------:R-:W-:Y:S01]  /*1b80*/  @!P5 IMAD.IADD R33, R33, 0x1, -R6 ;  /* 0x000000012121d824 */ /* 0x000fe200078e0a06 */
[C---:B------:R-:W-:Y:S01]  /*1b90*/  ISETP.GT.U32.AND P5, PT, R6.reuse, R31, PT ;  /* 0x0000001f0600720c */ /* 0x040fe20003fa4070 */
[----:B------:R-:W-:Y:S01]  /*1ba0*/  IMAD.MOV.U32 R22, RZ, RZ, R9 ;  /* 0x000000ffff167224 */ /* 0x000fe200078e0009 */
[C---:B------:R-:W-:Y:S01]  /*1bb0*/  ISETP.GT.U32.AND P6, PT, R6.reuse, R27, PT ;  /* 0x0000001b0600720c */ /* 0x040fe20003fc4070 */
[----:B------:R-:W-:Y:S01]  /*1bc0*/  @!P2 IMAD.MOV R20, RZ, RZ, -R20 ;  /* 0x000000ffff14a224 */ /* 0x000fe200078e0a14 */
[----:B------:R-:W-:Y:S01]  /*1bd0*/  ISETP.GT.U32.AND P2, PT, R6, R29, PT ;  /* 0x0000001d0600720c */ /* 0x000fe20003f44070 */
[----:B------:R-:W-:Y:S01]  /*1be0*/  IMAD.HI.U32 R9, R2, R35, RZ ;  /* 0x0000002302097227 */ /* 0x000fe200078e00ff */
[----:B------:R-:W-:-:S03]  /*1bf0*/  ISETP.GE.AND P1, PT, R24, RZ, PT ;  /* 0x000000ff1800720c */ /* 0x000fc60003f26270 */
[----:B------:R-:W-:Y:S02]  /*1c00*/  IMAD.MOV R9, RZ, RZ, -R9 ;  /* 0x000000ffff097224 */ /* 0x000fe400078e0a09 */
[----:B------:R-:W-:Y:S02]  /*1c10*/  VIADD R26, R30, 0x24 ;  /* 0x000000241e1a7836 */ /* 0x000fe40000000000 */
[C---:B------:R-:W-:Y:S02]  /*1c20*/  IMAD R9, R6.reuse, R9, R35 ;  /* 0x0000000906097224 */ /* 0x040fe400078e0223 */
[--C-:B------:R-:W-:Y:S01]  /*1c30*/  @!P5 IMAD.IADD R31, R31, 0x1, -R6.reuse ;  /* 0x000000011f1fd824 */ /* 0x100fe200078e0a06 */
[----:B------:R-:W-:Y:S01]  /*1c40*/  IABS R37, R26 ;  /* 0x0000001a00257213 */ /* 0x000fe20000000000 */
[--C-:B------:R-:W-:Y:S01]  /*1c50*/  @!P2 IMAD.IADD R29, R29, 0x1, -R6.reuse ;  /* 0x000000011d1da824 */ /* 0x100fe200078e0a06 */
[----:B------:R-:W-:Y:S01]  /*1c60*/  ISETP.GT.U32.AND P5, PT, R6, R9, PT ;  /* 0x000000090600720c */ /* 0x000fe20003fa4070 */
[----:B------:R-:W-:Y:S01]  /*1c70*/  @!P6 IMAD.IADD R27, R27, 0x1, -R6 ;  /* 0x000000011b1be824 */ /* 0x000fe200078e0a06 */
[----:B------:R-:W-:Y:S01]  /*1c80*/  ISETP.GE.AND P2, PT, R34, RZ, PT ;  /* 0x000000ff2200720c */ /* 0x000fe20003f46270 */
[----:B------:R-:W-:Y:S01]  /*1c90*/  @!P3 IMAD.MOV R22, RZ, RZ, -R22 ;  /* 0x000000ffff16b224 */ /* 0x000fe200078e0a16 */
[----:B------:R-:W-:Y:S01]  /*1ca0*/  ISETP.GT.U32.AND P3, PT, R6, R3, PT ;  /* 0x000000030600720c */ /* 0x000fe20003f64070 */
[----:B------:R-:W-:Y:S01]  /*1cb0*/  IMAD.HI.U32 R24, R2, R37, RZ ;  /* 0x0000002502187227 */ /* 0x000fe200078e00ff */
[----:B------:R-:W-:-:S03]  /*1cc0*/  ISETP.GE.AND P6, PT, R28, RZ, PT ;  /* 0x000000ff1c00720c */ /* 0x000fc60003fc6270 */
[----:B------:R-:W-:Y:S01]  /*1cd0*/  @!P4 IMAD.MOV R29, RZ, RZ, -R29 ;  /* 0x000000ffff1dc224 */ /* 0x000fe200078e0a1d */
[----:B------:R-:W-:Y:S01]  /*1ce0*/  ISETP.GT.U32.AND P4, PT, R6, R33, PT ;  /* 0x000000210600720c */ /* 0x000fe20003f84070 */
[----:B------:R-:W-:Y:S01]  /*1cf0*/  @!P0 IMAD.MOV R27, RZ, RZ, -R27 ;  /* 0x000000ffff1b8224 */ /* 0x000fe200078e0a1b */
[----:B------:R-:W-:Y:S01]  /*1d00*/  ISETP.GE.AND P0, PT, R32, RZ, PT ;  /* 0x000000ff2000720c */ /* 0x000fe20003f06270 */
[----:B------:R-:W-:Y:S02]  /*1d10*/  VIADD R32, R30, 0x20 ;  /* 0x000000201e207836 */ /* 0x000fe40000000000 */
[----:B------:R-:W-:Y:S02]  /*1d20*/  IMAD.MOV R24, RZ, RZ, -R24 ;  /* 0x000000ffff187224 */ /* 0x000fe400078e0a18 */
[--C-:B------:R-:W-:Y:S02]  /*1d30*/  @!P5 IMAD.IADD R9, R9, 0x1, -R6.reuse ;  /* 0x000000010909d824 */ /* 0x100fe400078e0a06 */
[C---:B------:R-:W-:Y:S01]  /*1d40*/  IMAD R35, R6.reuse, R24, R37 ;  /* 0x0000001806237224 */ /* 0x040fe200078e0225 */
[----:B------:R-:W-:Y:S01]  /*1d50*/  IABS R37, R32 ;  /* 0x0000002000257213 */ /* 0x000fe20000000000 */
[--C-:B------:R-:W-:Y:S01]  /*1d60*/  @!P3 IMAD.IADD R3, R3, 0x1, -R6.reuse ;  /* 0x000000010303b824 */ /* 0x100fe200078e0a06 */
[C---:B------:R-:W-:Y:S01]  /*1d70*/  ISETP.GT.U32.AND P5, PT, R6.reuse, R9, PT ;  /* 0x000000090600720c */ /* 0x040fe20003fa4070 */
[----:B------:R-:W-:Y:S01]  /*1d80*/  @!P4 IMAD.IADD R33, R33, 0x1, -R6 ;  /* 0x000000012121c824 */ /* 0x000fe200078e0a06 */
[----:B------:R-:W-:Y:S01]  /*1d90*/  ISETP.GT.U32.AND P4, PT, R6, R35, PT ;  /* 0x000000230600720c */ /* 0x000fe20003f84070 */
[----:B------:R-:W-:Y:S01]  /*1da0*/  IMAD.HI.U32 R24, R2, R37, RZ ;  /* 0x0000002502187227 */ /* 0x000fe200078e00ff */
[----:B------:R-:W-:-:S03]  /*1db0*/  ISETP.GT.U32.AND P3, PT, R6, R3, PT ;  /* 0x000000030600720c */ /* 0x000fc60003f64070 */
[----:B------:R-:W-:Y:S02]  /*1dc0*/  IMAD.MOV R24, RZ, RZ, -R24 ;  /* 0x000000ffff187224 */ /* 0x000fe400078e0a18 */
[----:B------:R-:W-:Y:S02]  /*1dd0*/  VIADD R34, R30, 0x1c ;  /* 0x0000001c1e227836 */ /* 0x000fe40000000000 */
[----:B------:R-:W-:Y:S02]  /*1de0*/  IMAD R37, R6, R24, R37 ;  /* 0x0000001806257224 */ /* 0x000fe400078e0225 */
[----:B------:R-:W-:Y:S01]  /*1df0*/  @!P5 IMAD.IADD R9, R9, 0x1, -R6 ;  /* 0x000000010909d824 */ /* 0x000fe200078e0a06 */
[----:B------:R-:W-:Y:S01]  /*1e00*/  IABS R39, R34 ;  /* 0x0000002200277213 */ /* 0x000fe20000000000 */
[----:B------:R-:W-:Y:S01]  /*1e10*/  IMAD.HI.U32 R28, R2, R41, RZ ;  /* 0x00000029021c7227 */ /* 0x000fe200078e00ff */
[----:B------:R-:W-:-:S03]  /*1e20*/  ISETP.GT.U32.AND P5, PT, R6, R37, PT ;  /* 0x000000250600720c */ /* 0x000fc60003fa4070 */
[--C-:B------:R-:W-:Y:S02]  /*1e30*/  @!P4 IMAD.IADD R35, R35, 0x1, -R6.reuse ;  /* 0x000000012323c824 */ /* 0x100fe400078e0a06 */
[----:B------:R-:W-:Y:S01]  /*1e40*/  @!P3 IMAD.IADD R3, R3, 0x1, -R6 ;  /* 0x000000010303b824 */ /* 0x000fe200078e0a06 */
[----:B------:R-:W-:Y:S01]  /*1e50*/  ISETP.GE.AND P3, PT, R26, RZ, PT ;  /* 0x000000ff1a00720c */ /* 0x000fe20003f66270 */
[----:B------:R-:W-:Y:S01]  /*1e60*/  IMAD.MOV R28, RZ, RZ, -R28 ;  /* 0x000000ffff1c7224 */ /* 0x000fe200078e0a1c */
[----:B------:R-:W-:Y:S01]  /*1e70*/  ISETP.GT.U32.AND P4, PT, R6, R35, PT ;  /* 0x000000230600720c */ /* 0x000fe20003f84070 */
[----:B------:R-:W-:-:S04]  /*1e80*/  IMAD.HI.U32 R24, R2, R43, RZ ;  /* 0x0000002b02187227 */ /* 0x000fc800078e00ff */
[----:B------:R-:W-:-:S04]  /*1e90*/  IMAD.HI.U32 R26, R2, R39, RZ ;  /* 0x00000027021a7227 */ /* 0x000fc800078e00ff */
[C---:B------:R-:W-:Y:S02]  /*1ea0*/  IMAD R41, R6.reuse, R28, R41 ;  /* 0x0000001c06297224 */ /* 0x040fe400078e0229 */
[----:B------:R-:W-:Y:S02]  /*1eb0*/  IMAD.MOV R24, RZ, RZ, -R24 ;  /* 0x000000ffff187224 */ /* 0x000fe400078e0a18 */
[----:B------:R-:W-:Y:S02]  /*1ec0*/  IMAD.MOV R26, RZ, RZ, -R26 ;  /* 0x000000ffff1a7224 */ /* 0x000fe400078e0a1a */
[----:B------:R-:W-:Y:S01]  /*1ed0*/  @!P5 IMAD.IADD R37, R37, 0x1, -R6 ;  /* 0x000000012525d824 */ /* 0x000fe200078e0a06 */
[C---:B------:R-:W-:Y:S01]  /*1ee0*/  ISETP.GT.U32.AND P5, PT, R6.reuse, R41, PT ;  /* 0x000000290600720c */ /* 0x040fe20003fa4070 */
[C---:B------:R-:W-:Y:S02]  /*1ef0*/  IMAD R43, R6.reuse, R24, R43 ;  /* 0x00000018062b7224 */ /* 0x040fe400078e022b */
[----:B------:R-:W-:-:S02]  /*1f00*/  IMAD R39, R6, R26, R39 ;  /* 0x0000001a06277224 */ /* 0x000fc400078e0227 */
[----:B------:R-:W-:-:S04]  /*1f10*/  IMAD.HI.U32 R24, R2, R45, RZ ;  /* 0x0000002d02187227 */ /* 0x000fc800078e00ff */
[----:B------:R-:W-:Y:S01]  /*1f20*/  @!P4 IMAD.IADD R35, R35, 0x1, -R6 ;  /* 0x000000012323c824 */ /* 0x000fe200078e0a06 */
[C---:B------:R-:W-:Y:S01]  /*1f30*/  ISETP.GT.U32.AND P4, PT, R6.reuse, R39, PT ;  /* 0x000000270600720c */ /* 0x040fe20003f84070 */
[----:B------:R-:W-:Y:S02]  /*1f40*/  IMAD.MOV R24, RZ, RZ, -R24 ;  /* 0x000000ffff187224 */ /* 0x000fe400078e0a18 */
[----:B------:R-:W-:Y:S02]  /*1f50*/  @!P5 IMAD.IADD R41, R41, 0x1, -R6 ;  /* 0x000000012929d824 */ /* 0x000fe400078e0a06 */
[----:B------:R-:W-:Y:S02]  /*1f60*/  IMAD R45, R6, R24, R45 ;  /* 0x00000018062d7224 */ /* 0x000fe400078e022d */
[----:B------:R-:W-:-:S03]  /*1f70*/  IMAD.HI.U32 R26, R2, R51, RZ ;  /* 0x00000033021a7227 */ /* 0x000fc600078e00ff */
[C---:B------:R-:W-:Y:S01]  /*1f80*/  ISETP.GT.U32.AND P5, PT, R6.reuse, R45, PT ;  /* 0x0000002d0600720c */ /* 0x040fe20003fa4070 */
[----:B------:R-:W-:Y:S02]  /*1f90*/  IMAD.MOV R26, RZ, RZ, -R26 ;  /* 0x000000ffff1a7224 */ /* 0x000fe400078e0a1a */
[----:B------:R-:W-:Y:S01]  /*1fa0*/  @!P4 IMAD.IADD R39, R39, 0x1, -R6 ;  /* 0x000000012727c824 */ /* 0x000fe200078e0a06 */
[C---:B------:R-:W-:Y:S01]  /*1fb0*/  ISETP.GT.U32.AND P4, PT, R6.reuse, R43, PT ;  /* 0x0000002b0600720c */ /* 0x040fe20003f84070 */
[C---:B------:R-:W-:Y:S02]  /*1fc0*/  IMAD R51, R6.reuse, R26, R51 ;  /* 0x0000001a06337224 */ /* 0x040fe400078e0233 */
[----:B------:R-:W-:Y:S01]  /*1fd0*/  @!P0 IMAD.MOV R33, RZ, RZ, -R33 ;  /* 0x000000ffff218224 */ /* 0x000fe200078e0a21 */
[----:B------:R-:W-:Y:S01]  /*1fe0*/  ISETP.GT.U32.AND P0, PT, R6, R39, PT ;  /* 0x000000270600720c */ /* 0x000fe20003f04070 */
[----:B------:R-:W-:Y:S01]  /*1ff0*/  IMAD.MOV.U32 R26, RZ, RZ, R9 ;  /* 0x000000ffff1a7224 */ /* 0x000fe200078e0009 */
[----:B------:R-:W-:Y:S01]  /*2000*/  LOP3.LUT R9, RZ, R49, RZ, 0x33, !PT ;  /* 0x00000031ff097212 */ /* 0x000fe200078e33ff */
[----:B------:R-:W-:-:S04]  /*2010*/  IMAD.HI.U32 R24, R2, R47, RZ ;  /* 0x0000002f02187227 */ /* 0x000fc800078e00ff */
[----:B------:R-:W-:Y:S01]  /*2020*/  @!P5 IMAD.IADD R45, R45, 0x1, -R6 ;  /* 0x000000012d2dd824 */ /* 0x000fe200078e0a06 */
[----:B------:R-:W-:Y:S01]  /*2030*/  ISETP.GT.U32.AND P5, PT, R6, R37, PT ;  /* 0x000000250600720c */ /* 0x000fe20003fa4070 */
[----:B------:R-:W-:-:S04]  /*2040*/  IMAD.HI.U32 R28, R2, R53, RZ ;  /* 0x00000035021c7227 */ /* 0x000fc800078e00ff */
[----:B------:R-:W-:-:S04]  /*2050*/  IMAD.HI.U32 R2, R2, R55, RZ ;  /* 0x0000003702027227 */ /* 0x000fc800078e00ff */
[----:B------:R-:W-:Y:S01]  /*2060*/  @!P1 IMAD.MOV R26, RZ, RZ, -R26 ;  /* 0x000000ffff1a9224 */ /* 0x000fe200078e0a1a */
[----:B------:R-:W-:Y:S01]  /*2070*/  ISETP.GT.U32.AND P1, PT, R6, R45, PT ;  /* 0x0000002d0600720c */ /* 0x000fe20003f24070 */
[----:B------:R-:W-:Y:S02]  /*2080*/  IMAD.MOV R24, RZ, RZ, -R24 ;  /* 0x000000ffff187224 */ /* 0x000fe400078e0a18 */
[----:B------:R-:W-:Y:S01]  /*2090*/  @!P4 IMAD.IADD R43, R43, 0x1, -R6 ;  /* 0x000000012b2bc824 */ /* 0x000fe200078e0a06 */
[----:B------:R-:W-:Y:S01]  /*20a0*/  ISETP.GE.AND P4, PT, R32, RZ, PT ;  /* 0x000000ff2000720c */ /* 0x000fe20003f86270 */
[----:B------:R-:W-:Y:S02]  /*20b0*/  IMAD.MOV R2, RZ, RZ, -R2 ;  /* 0x000000ffff027224 */ /* 0x000fe400078e0a02 */
[C---:B------:R-:W-:Y:S02]  /*20c0*/  IMAD R47, R6.reuse, R24, R47 ;  /* 0x00000018062f7224 */ /* 0x040fe400078e022f */
[----:B------:R-:W-:Y:S01]  /*20d0*/  @!P6 IMAD.MOV R31, RZ, RZ, -R31 ;  /* 0x000000ffff1fe224 */ /* 0x000fe200078e0a1f */
[C---:B------:R-:W-:Y:S01]  /*20e0*/  ISETP.GT.U32.AND P6, PT, R6.reuse, R43, PT ;  /* 0x0000002b0600720c */ /* 0x040fe20003fc4070 */
[C---:B------:R-:W-:Y:S01]  /*20f0*/  IMAD R55, R6.reuse, R2, R55 ;  /* 0x0000000206377224 */ /* 0x040fe200078e0237 */
[----:B------:R-:W-:Y:S01]  /*2100*/  SHF.R.S32.HI R2, RZ, 0x1f, R5 ;  /* 0x0000001fff027819 */ /* 0x000fe20000011405 */
[----:B------:R-:W-:Y:S01]  /*2110*/  @!P3 IMAD.MOV R35, RZ, RZ, -R35 ;  /* 0x000000ffff23b224 */ /* 0x000fe200078e0a23 */
[C---:B------:R-:W-:Y:S01]  /*2120*/  ISETP.GT.U32.AND P3, PT, R6.reuse, R47, PT ;  /* 0x0000002f0600720c */ /* 0x040fe20003f64070 */
[--C-:B------:R-:W-:Y:S01]  /*2130*/  @!P5 IMAD.IADD R37, R37, 0x1, -R6.reuse ;  /* 0x000000012525d824 */ /* 0x100fe200078e0a06 */
[C---:B------:R-:W-:Y:S01]  /*2140*/  ISETP.GT.U32.AND P5, PT, R6.reuse, R55, PT ;  /* 0x000000370600720c */ /* 0x040fe20003fa4070 */
[----:B------:R-:W-:Y:S01]  /*2150*/  @!P0 IMAD.IADD R39, R39, 0x1, -R6 ;  /* 0x0000000127278824 */ /* 0x000fe200078e0a06 */
[----:B------:R-:W-:Y:S01]  /*2160*/  ISETP.GT.U32.AND P0, PT, R6, R51, PT ;  /* 0x000000330600720c */ /* 0x000fe20003f04070 */
[----:B------:R-:W-:Y:S01]  /*2170*/  IMAD.MOV R28, RZ, RZ, -R28 ;  /* 0x000000ffff1c7224 */ /* 0x000fe200078e0a1c */
[----:B------:R-:W-:Y:S01]  /*2180*/  LEA.HI R5, R2, R5, RZ, 0x5 ;  /* 0x0000000502057211 */ /* 0x000fe200078f28ff */
[--C-:B------:R-:W-:Y:S01]  /*2190*/  @!P1 IMAD.IADD R45, R45, 0x1, -R6.reuse ;  /* 0x000000012d2d9824 */ /* 0x100fe200078e0a06 */
[----:B------:R-:W-:Y:S01]  /*21a0*/  ISETP.GE.AND P1, PT, R34, RZ, PT ;  /* 0x000000ff2200720c */ /* 0x000fe20003f26270 */
[C---:B------:R-:W-:Y:S01]  /*21b0*/  IMAD R53, R6.reuse, R28, R53 ;  /* 0x0000001c06357224 */ /* 0x040fe200078e0235 */
[----:B------:R-:W-:Y:S01]  /*21c0*/  SHF.R.S32.HI R28, RZ, 0x6, R7 ;  /* 0x00000006ff1c7819 */ /* 0x000fe20000011407 */
[----:B------:R-:W-:Y:S01]  /*21d0*/  IMAD.MOV.U32 R24, RZ, RZ, R3 ;  /* 0x000000ffff187224 */ /* 0x000fe200078e0003 */
[----:B------:R-:W-:Y:S01]  /*21e0*/  SHF.R.S32.HI R5, RZ, 0x5, R5 ;  /* 0x00000005ff057819 */ /* 0x000fe20000011405 */
[----:B------:R-:W-:Y:S01]  /*21f0*/  @!P6 IMAD.IADD R43, R43, 0x1, -R6 ;  /* 0x000000012b2be824 */ /* 0x000fe200078e0a06 */
[C---:B------:R-:W-:Y:S01]  /*2200*/  ISETP.GT.U32.AND P6, PT, R6.reuse, R53, PT ;  /* 0x000000350600720c */ /* 0x040fe20003fc4070 */
[----:B------:R-:W-:Y:S01]  /*2210*/  @!P2 IMAD.MOV R24, RZ, RZ, -R24 ;  /* 0x000000ffff18a224 */ /* 0x000fe200078e0a18 */
[----:B------:R-:W-:Y:S01]  /*2220*/  ISETP.GT.U32.AND P2, PT, R6, R41, PT ;  /* 0x000000290600720c */ /* 0x000fe20003f44070 */
[--C-:B------:R-:W-:Y:S01]  /*2230*/  @!P3 IMAD.IADD R47, R47, 0x1, -R6.reuse ;  /* 0x000000012f2fb824 */ /* 0x100fe200078e0a06 */
[----:B------:R-:W-:Y:S01]  /*2240*/  ISETP.GE.AND P3, PT, R36, RZ, PT ;  /* 0x000000ff2400720c */ /* 0x000fe20003f66270 */
[--C-:B------:R-:W-:Y:S01]  /*2250*/  @!P5 IMAD.IADD R55, R55, 0x1, -R6.reuse ;  /* 0x000000013737d824 */ /* 0x100fe200078e0a06 */
[----:B------:R-:W-:Y:S01]  /*2260*/  SGXT R28, R28, 0x1 ;  /* 0x000000011c1c781a */ /* 0x000fe20000000200 */
[--C-:B------:R-:W-:Y:S01]  /*2270*/  @!P0 IMAD.IADD R51, R51, 0x1, -R6.reuse ;  /* 0x0000000133338824 */ /* 0x100fe200078e0a06 */
[C---:B------:R-:W-:Y:S01]  /*2280*/  ISETP.GT.U32.AND P5, PT, R6.reuse, R47, PT ;  /* 0x0000002f0600720c */ /* 0x040fe20003fa4070 */
[----:B------:R-:W-:Y:S01]  /*2290*/  @!P4 IMAD.MOV R37, RZ, RZ, -R37 ;  /* 0x000000ffff25c224 */ /* 0x000fe200078e0a25 */
[C---:B------:R-:W-:Y:S01]  /*22a0*/  ISETP.GT.U32.AND P4, PT, R6.reuse, R55, PT ;  /* 0x000000370600720c */ /* 0x040fe20003f84070 */
[----:B------:R-:W-:Y:S01]  /*22b0*/  @!P1 IMAD.MOV R39, RZ, RZ, -R39 ;  /* 0x000000ffff279224 */ /* 0x000fe200078e0a27 */
[----:B------:R-:W-:Y:S01]  /*22c0*/  ISETP.GT.U32.AND P1, PT, R6, R51, PT ;  /* 0x000000330600720c */ /* 0x000fe20003f24070 */
[--C-:B------:R-:W-:Y:S01]  /*22d0*/  @!P6 IMAD.IADD R53, R53, 0x1, -R6.reuse ;  /* 0x000000013535e824 */ /* 0x100fe200078e0a06 */
[----:B------:R-:W-:Y:S01]  /*22e0*/  ISETP.GE.AND P0, PT, R38, RZ, PT ;  /* 0x000000ff2600720c */ /* 0x000fe20003f06270 */
[--C-:B------:R-:W-:Y:S01]  /*22f0*/  @!P2 IMAD.IADD R41, R41, 0x1, -R6.reuse ;  /* 0x000000012929a824 */ /* 0x100fe200078e0a06 */
[----:B------:R-:W-:Y:S01]  /*2300*/  ISETP.GE.AND P2, PT, R30, RZ, PT ;  /* 0x000000ff1e00720c */ /* 0x000fe20003f46270 */
[----:B------:R-:W-:Y:S01]  /*2310*/  IMAD.SHL.U32 R2, R7, 0x2, RZ ;  /* 0x0000000207027824 */ /* 0x000fe200078e00ff */
[----:B------:R-:W-:Y:S01]  /*2320*/  ISETP.GE.AND P6, PT, R40, RZ, PT ;  /* 0x000000ff2800720c */ /* 0x000fe20003fc6270 */
[----:B------:R-:W-:Y:S01]  /*2330*/  @!P3 IMAD.MOV R41, RZ, RZ, -R41 ;  /* 0x000000ffff29b224 */ /* 0x000fe200078e0a29 */
[----:B------:R-:W-:Y:S01]  /*2340*/  ISETP.GT.U32.AND P3, PT, R6, R53, PT ;  /* 0x000000350600720c */ /* 0x000fe20003f64070 */
[--C-:B------:R-:W-:Y:S01]  /*2350*/  @!P5 IMAD.IADD R47, R47, 0x1, -R6.reuse ;  /* 0x000000012f2fd824 */ /* 0x100fe200078e0a06 */
[----:B------:R-:W-:Y:S01]  /*2360*/  ISETP.GE.AND P5, PT, R42, RZ, PT ;  /* 0x000000ff2a00720c */ /* 0x000fe20003fa6270 */
[--C-:B------:R-:W-:Y:S01]  /*2370*/  @!P4 IMAD.IADD R55, R55, 0x1, -R6.reuse ;  /* 0x000000013737c824 */ /* 0x100fe200078e0a06 */
[----:B------:R-:W-:Y:S01]  /*2380*/  ISETP.GE.AND P4, PT, R44, RZ, PT ;  /* 0x000000ff2c00720c */ /* 0x000fe20003f86270 */
[--C-:B------:R-:W-:Y:S01]  /*2390*/  @!P1 IMAD.IADD R51, R51, 0x1, -R6.reuse ;  /* 0x0000000133339824 */ /* 0x100fe200078e0a06 */
[----:B------:R-:W-:Y:S01]  /*23a0*/  ISETP.GE.AND P1, PT, R46, RZ, PT ;  /* 0x000000ff2e00720c */ /* 0x000fe20003f26270 */
[----:B------:R-:W-:Y:S01]  /*23b0*/  @!P0 IMAD.MOV R43, RZ, RZ, -R43 ;  /* 0x000000ffff2b8224 */ /* 0x000fe200078e0a2b */
[----:B------:R-:W-:Y:S01]  /*23c0*/  LOP3.LUT R30, R7, 0x40, RZ, 0xc0, !PT ;  /* 0x00000040071e7812 */ /* 0x000fe200078ec0ff */
[----:B------:R-:W-:Y:S01]  /*23d0*/  @!P2 IMAD.MOV R55, RZ, RZ, -R55 ;  /* 0x000000ffff37a224 */ /* 0x000fe200078e0a37 */
[----:B------:R-:W-:Y:S01]  /*23e0*/  LOP3.LUT R3, R2, 0x7e, RZ, 0xc0, !PT ;  /* 0x0000007e02037812 */ /* 0x000fe200078ec0ff */
[----:B------:R-:W-:Y:S01]  /*23f0*/  @!P6 IMAD.MOV R45, RZ, RZ, -R45 ;  /* 0x000000ffff2de224 */ /* 0x000fe200078e0a2d */
[----:B------:R-:W-:Y:S01]  /*2400*/  LEA R166, P0, R4, UR4, 0x1 ;  /* 0x0000000404a67c11 */ /* 0x000fe2000f8008ff */
[----:B------:R-:W-:Y:S01]  /*2410*/  @!P3 IMAD.IADD R53, R53, 0x1, -R6 ;  /* 0x000000013535b824 */ /* 0x000fe200078e0a06 */
[----:B------:R-:W-:Y:S01]  /*2420*/  ISETP.NE.AND P3, PT, R49, RZ, PT ;  /* 0x000000ff3100720c */ /* 0x000fe20003f65270 */
[----:B------:R-:W-:Y:S01]  /*2430*/  IMAD R2, R30, 0x40, R3 ;  /* 0x000000401e027824 */ /* 0x000fe200078e0203 */
[----:B------:R-:W-:Y:S01]  /*2440*/  LOP3.LUT R3, R3, 0x90, R28, 0x78, !PT ;  /* 0x0000009003037812 */ /* 0x000fe200078e781c */
[----:B------:R-:W-:Y:S01]  /*2450*/  @!P5 IMAD.MOV R47, RZ, RZ, -R47 ;  /* 0x000000ffff2fd224 */ /* 0x000fe200078e0a2f */
[----:B------:R-:W0:Y:S01]  /*2460*/  LDC R28, c[0x0][0x240] ;  /* 0x00009000ff1c7b82 */ /* 0x000e220000000800 */
[----:B------:R-:W-:Y:S01]  /*2470*/  @!P4 IMAD.MOV R51, RZ, RZ, -R51 ;  /* 0x000000ffff33c224 */ /* 0x000fe200078e0a33 */
[C---:B------:R-:W-:Y:S01]  /*2480*/  SEL R6, R9.reuse, R8, !P3 ;  /* 0x0000000809067207 */ /* 0x040fe20005800000 */
[----:B------:R-:W-:Y:S01]  /*2490*/  @!P1 IMAD.MOV R53, RZ, RZ, -R53 ;  /* 0x000000ffff359224 */ /* 0x000fe200078e0a35 */
[C---:B------:R-:W-:Y:S01]  /*24a0*/  SEL R10, R9.reuse, R10, !P3 ;  /* 0x0000000a090a7207 */ /* 0x040fe20005800000 */
[----:B------:R-:W-:Y:S01]  /*24b0*/  UIADD3 UR4, UR12, 0x2000, URZ ;  /* 0x000020000c047890 */ /* 0x000fe2000fffe03f */
[----:B------:R-:W-:-:S02]  /*24c0*/  SEL R11, R9, R11, !P3 ;  /* 0x0000000b090b7207 */ /* 0x000fc40005800000 */
[----:B------:R-:W-:Y:S02]  /*24d0*/  CS2R R48, SRZ ;  /* 0x0000000000307805 */ /* 0x000fe4000001ff00 */
[C---:B------:R-:W-:Y:S01]  /*24e0*/  SEL R13, R9.reuse, R13, !P3 ;  /* 0x0000000d090d7207 */ /* 0x040fe20005800000 */
[----:B------:R-:W-:Y:S01]  /*24f0*/  USHF.R.U32.HI UR4, URZ, 0x4, UR4 ;  /* 0x000000043f047899 */ /* 0x000fe20008011604 */
[C---:B------:R-:W-:Y:S02]  /*2500*/  SEL R15, R9.reuse, R15, !P3 ;  /* 0x0000000f090f7207 */ /* 0x040fe40005800000 */
[C---:B------:R-:W-:Y:S01]  /*2510*/  SEL R12, R9.reuse, R12, !P3 ;  /* 0x0000000c090c7207 */ /* 0x040fe20005800000 */
[----:B------:R-:W-:Y:S01]  /*2520*/  USGXT.U32 UR4, UR4, 0xe ;  /* 0x0000000e0404789a */ /* 0x000fe20008000000 */
[C---:B------:R-:W-:Y:S02]  /*2530*/  SEL R14, R9.reuse, R14, !P3 ;  /* 0x0000000e090e7207 */ /* 0x040fe40005800000 */
[----:B------:R-:W-:-:S02]  /*2540*/  SEL R17, R9, R17, !P3 ;  /* 0x0000001109117207 */ /* 0x000fc40005800000 */
[C---:B------:R-:W-:Y:S02]  /*2550*/  SEL R19, R9.reuse, R19, !P3 ;  /* 0x0000001309137207 */ /* 0x040fe40005800000 */
[C---:B------:R-:W-:Y:S02]  /*2560*/  SEL R16, R9.reuse, R16, !P3 ;  /* 0x0000001009107207 */ /* 0x040fe40005800000 */
[C---:B------:R-:W-:Y:S02]  /*2570*/  SEL R21, R9.reuse, R21, !P3 ;  /* 0x0000001509157207 */ /* 0x040fe40005800000 */
[C---:B------:R-:W-:Y:S01]  /*2580*/  SEL R18, R9.reuse, R18, !P3 ;  /* 0x0000001209127207 */ /* 0x040fe20005800000 */
[-C--:B0-----:R-:W-:Y:S01]  /*2590*/  IMAD R6, R6, R28.reuse, RZ ;  /* 0x0000001c06067224 */ /* 0x081fe200078e02ff */
[C---:B------:R-:W-:Y:S01]  /*25a0*/  SEL R23, R9.reuse, R23, !P3 ;  /* 0x0000001709177207 */ /* 0x040fe20005800000 */
[-C--:B------:R-:W-:Y:S01]  /*25b0*/  IMAD R10, R10, R28.reuse, RZ ;  /* 0x0000001c0a0a7224 */ /* 0x080fe200078e02ff */
[----:B------:R-:W-:Y:S01]  /*25c0*/  SEL R25, R9, R25, !P3 ;  /* 0x0000001909197207 */ /* 0x000fe20005800000 */
[----:B------:R-:W-:Y:S01]  /*25d0*/  IMAD R11, R11, R28, RZ ;  /* 0x0000001c0b0b7224 */ /* 0x000fe200078e02ff */
[----:B------:R-:W-:Y:S01]  /*25e0*/  SEL R20, R9, R20, !P3 ;  /* 0x0000001409147207 */ /* 0x000fe20005800000 */
[-C--:B------:R-:W-:Y:S01]  /*25f0*/  IMAD R13, R13, R28.reuse, RZ ;  /* 0x0000001c0d0d7224 */ /* 0x080fe200078e02ff */
[----:B------:R-:W-:Y:S01]  /*2600*/  SEL R27, R9, R27, !P3 ;  /* 0x0000001b091b7207 */ /* 0x000fe20005800000 */
[----:B------:R-:W-:Y:S01]  /*2610*/  IMAD R15, R15, R28, RZ ;  /* 0x0000001c0f0f7224 */ /* 0x000fe200078e02ff */
[C---:B------:R-:W-:Y:S01]  /*2620*/  SEL R22, R9.reuse, R22, !P3 ;  /* 0x0000001609167207 */ /* 0x040fe20005800000 */
[-C--:B------:R-:W-:Y:S01]  /*2630*/  IMAD R12, R12, R28.reuse, RZ ;  /* 0x0000001c0c0c7224 */ /* 0x080fe200078e02ff */
[C---:B------:R-:W-:Y:S01]  /*2640*/  SEL R29, R9.reuse, R29, !P3 ;  /* 0x0000001d091d7207 */ /* 0x040fe20005800000 */
[-C--:B------:R-:W-:Y:S01]  /*2650*/  IMAD R14, R14, R28.reuse, RZ ;  /* 0x0000001c0e0e7224 */ /* 0x080fe200078e02ff */
[----:B------:R-:W-:Y:S01]  /*2660*/  SEL R31, R9, R31, !P3 ;  /* 0x0000001f091f7207 */ /* 0x000fe20005800000 */
[-C--:B------:R-:W-:Y:S01]  /*2670*/  IMAD R17, R17, R28.reuse, RZ ;  /* 0x0000001c11117224 */ /* 0x080fe200078e02ff */
[----:B------:R-:W-:Y:S01]  /*2680*/  SEL R33, R9, R33, !P3 ;  /* 0x0000002109217207 */ /* 0x000fe20005800000 */
[----:B------:R-:W-:Y:S01]  /*2690*/  IMAD R19, R19, R28, RZ ;  /* 0x0000001c13137224 */ /* 0x000fe200078e02ff */
[C---:B------:R-:W-:Y:S01]  /*26a0*/  SEL R24, R9.reuse, R24, !P3 ;  /* 0x0000001809187207 */ /* 0x040fe20005800000 */
[----:B------:R-:W-:Y:S01]  /*26b0*/  IMAD R16, R16, R28, RZ ;  /* 0x0000001c10107224 */ /* 0x000fe200078e02ff */
[----:B------:R-:W-:Y:S01]  /*26c0*/  SEL R26, R9, R26, !P3 ;  /* 0x0000001a091a7207 */ /* 0x000fe20005800000 */
[-C--:B------:R-:W-:Y:S01]  /*26d0*/  IMAD R21, R21, R28.reuse, RZ ;  /* 0x0000001c15157224 */ /* 0x080fe200078e02ff */
[C---:B------:R-:W-:Y:S01]  /*26e0*/  SEL R35, R9.reuse, R35, !P3 ;  /* 0x0000002309237207 */ /* 0x040fe20005800000 */
[-C--:B------:R-:W-:Y:S01]  /*26f0*/  IMAD R18, R18, R28.reuse, RZ ;  /* 0x0000001c12127224 */ /* 0x080fe200078e02ff */
[----:B------:R-:W-:Y:S01]  /*2700*/  SEL R37, R9, R37, !P3 ;  /* 0x0000002509257207 */ /* 0x000fe20005800000 */
[-C--:B------:R-:W-:Y:S01]  /*2710*/  IMAD R23, R23, R28.reuse, RZ ;  /* 0x0000001c17177224 */ /* 0x080fe200078e02ff */
[----:B------:R-:W-:Y:S01]  /*2720*/  SEL R39, R9, R39, !P3 ;  /* 0x0000002709277207 */ /* 0x000fe20005800000 */
[-C--:B------:R-:W-:Y:S01]  /*2730*/  IMAD R25, R25, R28.reuse, RZ ;  /* 0x0000001c19197224 */ /* 0x080fe200078e02ff */
[C---:B------:R-:W-:Y:S01]  /*2740*/  SEL R41, R9.reuse, R41, !P3 ;  /* 0x0000002909297207 */ /* 0x040fe20005800000 */
[-C--:B------:R-:W-:Y:S01]  /*2750*/  IMAD R20, R20, R28.reuse, RZ ;  /* 0x0000001c14147224 */ /* 0x080fe200078e02ff */
        /* <DEDUP_REMOVED lines=8> */
[----:B------:R-:W-:Y:S01]  /*27e0*/  SEL R53, R9, R53, !P3 ;  /* 0x0000003509357207 */ /* 0x000fe20005800000 */
[-C--:B------:R-:W-:Y:S01]  /*27f0*/  IMAD R33, R33, R28.reuse, RZ ;  /* 0x0000001c21217224 */ /* 0x080fe200078e02ff */
[----:B------:R-:W-:Y:S01]  /*2800*/  SEL R55, R9, R55, !P3 ;  /* 0x0000003709377207 */ /* 0x000fe20005800000 */
[-C--:B------:R-:W-:Y:S01]  /*2810*/  IMAD R24, R24, R28.reuse, RZ ;  /* 0x0000001c18187224 */ /* 0x080fe200078e02ff */
[----:B------:R-:W0:Y:S01]  /*2820*/  LDC.64 R8, c[0x0][0x218] ;  /* 0x00008600ff087b82 */ /* 0x000e220000000a00 */
[-C--:B------:R-:W-:Y:S01]  /*2830*/  IMAD R26, R26, R28.reuse, RZ ;  /* 0x0000001c1a1a7224 */ /* 0x080fe200078e02ff */
[----:B------:R-:W-:Y:S01]  /*2840*/  LOP3.LUT R7, R7, 0x1f, RZ, 0xc0, !PT ;  /* 0x0000001f07077812 */ /* 0x000fe200078ec0ff */
[-C--:B------:R-:W-:Y:S01]  /*2850*/  IMAD R35, R35, R28.reuse, RZ ;  /* 0x0000001c23237224 */ /* 0x080fe200078e02ff */
[----:B------:R-:W-:Y:S01]  /*2860*/  LEA.HI.X.SX32 R167, R4, UR5, 0x1, P0 ;  /* 0x0000000504a77c11 */ /* 0x000fe200080f0eff */
[-C--:B------:R-:W-:Y:S01]  /*2870*/  IMAD R37, R37, R28.reuse, RZ ;  /* 0x0000001c25257224 */ /* 0x080fe200078e02ff */
[----:B------:R-:W-:Y:S01]  /*2880*/  UMOV UR5, URZ ;  /* 0x0000003f00057c82 */ /* 0x000fe20008000000 */
[-C--:B------:R-:W-:Y:S01]  /*2890*/  IMAD R39, R39, R28.reuse, RZ ;  /* 0x0000001c27277224 */ /* 0x080fe200078e02ff */
[----:B------:R-:W-:Y:S01]  /*28a0*/  UIADD3.X UR9, UR5, 0x40000040, URZ, UP0, !UPT ;  /* 0x4000004005097890 */ /* 0x000fe200087fe43f */
[-C--:B------:R-:W-:Y:S01]  /*28b0*/  IMAD R41, R41, R28.reuse, RZ ;  /* 0x0000001c29297224 */ /* 0x080fe200078e02ff */
[C---:B------:R-:W-:Y:S01]  /*28c0*/  LOP3.LUT R4, R2.reuse, 0x30, RZ, 0x3c, !PT ;  /* 0x0000003002047812 */ /* 0x040fe200078e3cff */
[-C--:B------:R-:W-:Y:S01]  /*28d0*/  IMAD R43, R43, R28.reuse, RZ ;  /* 0x0000001c2b2b7224 */ /* 0x080fe200078e02ff */
[C---:B------:R-:W-:Y:S01]  /*28e0*/  LOP3.LUT R4, R2.reuse, 0x60, RZ, 0x3c, !PT ;  /* 0x0000006002047812 */ /* 0x040fe200078e3cff */
[-C--:B------:R-:W-:Y:S01]  /*28f0*/  IMAD R45, R45, R28.reuse, RZ ;  /* 0x0000001c2d2d7224 */ /* 0x080fe200078e02ff */
[----:B------:R-:W-:Y:S01]  /*2900*/  LOP3.LUT R252, R2, 0x70, RZ, 0x3c, !PT ;  /* 0x0000007002fc7812 */ /* 0x000fe200078e3cff */
[-C--:B------:R-:W-:Y:S01]  /*2910*/  IMAD R47, R47, R28.reuse, RZ ;  /* 0x0000001c2f2f7224 */ /* 0x080fe200078e02ff */
[----:B------:R-:W-:Y:S01]  /*2920*/  LOP3.LUT R249, R3, 0x20, RZ, 0x3c, !PT ;  /* 0x0000002003f97812 */ /* 0x000fe200078e3cff */
[-C--:B------:R-:W-:Y:S01]  /*2930*/  IMAD R51, R51, R28.reuse, RZ ;  /* 0x0000001c33337224 */ /* 0x080fe200078e02ff */
[----:B------:R-:W-:Y:S01]  /*2940*/  UIADD3.64 UR10, UR4, -UR10, URZ ;  /* 0x8000000a040a7297 */ /* 0x000fe2000fffe03f */
[-C--:B------:R-:W-:Y:S01]  /*2950*/  IMAD R53, R53, R28.reuse, RZ ;  /* 0x0000001c35357224 */ /* 0x080fe200078e02ff */
[----:B------:R-:W-:Y:S01]  /*2960*/  UIADD3.64 UR16, UR8, 0x80, URZ ;  /* 0x0000008008107897 */ /* 0x000fe2000fffe03f */
[----:B------:R-:W-:Y:S01]  /*2970*/  IMAD R55, R55, R28, RZ ;  /* 0x0000001c37377224 */ /* 0x000fe200078e02ff */
[----:B------:R-:W-:Y:S01]  /*2980*/  UIADD3.64 UR20, UR8, 0x100, URZ ;  /* 0x0000010008147897 */ /* 0x000fe2000fffe03f */
[----:B------:R-:W-:Y:S01]  /*2990*/  IMAD R236, R7, R236, RZ ;  /* 0x000000ec07ec7224 */ /* 0x000fe200078e02ff */
[----:B0-----:R-:W-:-:S02]  /*29a0*/  LEA R248, P6, R6, R8, 0x1 ;  /* 0x0000000806f87211 */ /* 0x001fc400078c08ff */
[-C--:B------:R-:W-:Y:S02]  /*29b0*/  LEA R246, P1, R10, R8.reuse, 0x1 ;  /* 0x000000080af67211 */ /* 0x080fe400078208ff */
[-C--:B------:R-:W-:Y:S01]  /*29c0*/  LEA.HI.X.SX32 R247, R6, R9.reuse, 0x1, P6 ;  /* 0x0000000906f77211 */ /* 0x080fe200030f0eff */
[----:B------:R-:W-:Y:S01]  /*29d0*/  IMAD.U32 R6, RZ, RZ, UR6 ;  /* 0x00000006ff067e24 */ /* 0x000fe2000f8e00ff */
[----:B------:R-:W-:Y:S01]  /*29e0*/  LEA.HI.X.SX32 R245, R10, R9, 0x1, P1 ;  /* 0x000000090af57211 */ /* 0x000fe200008f0eff */
[----:B------:R-:W-:Y:S01]  /*29f0*/  UMOV UR6, UR4 ;  /* 0x0000000400067c82 */ /* 0x000fe20008000000 */
[-C--:B------:R-:W-:Y:S02]  /*2a00*/  LEA R244, P2, R11, R8.reuse, 0x1 ;  /* 0x000000080bf47211 */ /* 0x080fe400078408ff */
[-C--:B------:R-:W-:Y:S02]  /*2a10*/  LEA R241, P3, R13, R8.reuse, 0x1 ;  /* 0x000000080df17211 */ /* 0x080fe400078608ff */
[----:B------:R-:W-:-:S02]  /*2a20*/  LEA R239, P4, R15, R8, 0x1 ;  /* 0x000000080fef7211 */ /* 0x000fc400078808ff */
[-C--:B------:R-:W-:Y:S02]  /*2a30*/  LEA R223, P5, R12, R8.reuse, 0x1 ;  /* 0x000000080cdf7211 */ /* 0x080fe400078a08ff */
[-C--:B------:R-:W-:Y:S02]  /*2a40*/  LEA R219, P6, R14, R8.reuse, 0x1 ;  /* 0x000000080edb7211 */ /* 0x080fe400078c08ff */
[----:B------:R-:W-:Y:S02]  /*2a50*/  LEA R215, P1, R17, R8, 0x1 ;  /* 0x0000000811d77211 */ /* 0x000fe400078208ff */
[-C--:B------:R-:W-:Y:S02]  /*2a60*/  LEA.HI.X.SX32 R243, R11, R9.reuse, 0x1, P2 ;  /* 0x000000090bf37211 */ /* 0x080fe400010f0eff */
[-C--:B------:R-:W-:Y:S02]  /*2a70*/  LEA.HI.X.SX32 R240, R13, R9.reuse, 0x1, P3 ;  /* 0x000000090df07211 */ /* 0x080fe400018f0eff */
[----:B------:R-:W-:-:S02]  /*2a80*/  LEA.HI.X.SX32 R238, R15, R9, 0x1, P4 ;  /* 0x000000090fee7211 */ /* 0x000fc400020f0eff */
[-C--:B------:R-:W-:Y:S02]  /*2a90*/  LEA.HI.X.SX32 R221, R12, R9.reuse, 0x1, P5 ;  /* 0x000000090cdd7211 */ /* 0x080fe400028f0eff */
[-C--:B------:R-:W-:Y:S02]  /*2aa0*/  LEA.HI.X.SX32 R217, R14, R9.reuse, 0x1, P6 ;  /* 0x000000090ed97211 */ /* 0x080fe400030f0eff */
[----:B------:R-:W-:Y:S02]  /*2ab0*/  LEA.HI.X.SX32 R213, R17, R9, 0x1, P1 ;  /* 0x0000000911d57211 */ /* 0x000fe400008f0eff */
        /* <DEDUP_REMOVED lines=22> */
[----:B------:R-:W-:Y:S02]  /*2c20*/  CS2R R28, SRZ ;  /* 0x00000000001c7805 */ /* 0x000fe4000001ff00 */
[-C--:B------:R-:W-:Y:S02]  /*2c30*/  LEA.HI.X.SX32 R184, R31, R9.reuse, 0x1, P6 ;  /* 0x000000091fb87211 */ /* 0x080fe400030f0eff */
[----:B------:R-:W-:Y:S02]  /*2c40*/  CS2R R30, SRZ ;  /* 0x00000000001e7805 */ /* 0x000fe4000001ff00 */
[----:B------:R-:W-:Y:S02]  /*2c50*/  LEA.HI.X.SX32 R182, R33, R9, 0x1, P1 ;  /* 0x0000000921b67211 */ /* 0x000fe400008f0eff */
[----:B------:R-:W-:-:S02]  /*2c60*/  CS2R R32, SRZ ;  /* 0x0000000000207805 */ /* 0x000fc4000001ff00 */
[-C--:B------:R-:W-:Y:S02]  /*2c70*/  LEA R181, P2, R24, R8.reuse, 0x1 ;  /* 0x0000000818b57211 */ /* 0x080fe400078408ff */
[-C--:B------:R-:W-:Y:S02]  /*2c80*/  LEA R179, P3, R26, R8.reuse, 0x1 ;  /* 0x000000081ab37211 */ /* 0x080fe400078608ff */
[-C--:B------:R-:W-:Y:S02]  /*2c90*/  LEA R177, P4, R35, R8.reuse, 0x1 ;  /* 0x0000000823b17211 */ /* 0x080fe400078808ff */
[-C--:B------:R-:W-:Y:S02]  /*2ca0*/  LEA R174, P5, R37, R8.reuse, 0x1 ;  /* 0x0000000825ae7211 */ /* 0x080fe400078a08ff */
[-C--:B------:R-:W-:Y:S02]  /*2cb0*/  LEA R173, P6, R39, R8.reuse, 0x1 ;  /* 0x0000000827ad7211 */ /* 0x080fe400078c08ff */
[----:B------:R-:W-:-:S02]  /*2cc0*/  LEA R160, P1, R41, R8, 0x1 ;  /* 0x0000000829a07211 */ /* 0x000fc400078208ff */
[-C--:B------:R-:W-:Y:S02]  /*2cd0*/  LEA.HI.X.SX32 R180, R24, R9.reuse, 0x1, P2 ;  /* 0x0000000918b47211 */ /* 0x080fe400010f0eff */
[----:B------:R-:W-:Y:S02]  /*2ce0*/  CS2R R24, SRZ ;  /* 0x0000000000187805 */ /* 0x000fe4000001ff00 */
[-C--:B------:R-:W-:Y:S02]  /*2cf0*/  LEA.HI.X.SX32 R178, R26, R9.reuse, 0x1, P3 ;  /* 0x000000091ab27211 */ /* 0x080fe400018f0eff */
[----:B------:R-:W-:Y:S02]  /*2d00*/  CS2R R26, SRZ ;  /* 0x00000000001a7805 */ /* 0x000fe4000001ff00 */
[----:B------:R-:W-:Y:S02]  /*2d10*/  LEA.HI.X.SX32 R176, R35, R9, 0x1, P4 ;  /* 0x0000000923b07211 */ /* 0x000fe400020f0eff */
[----:B------:R-:W-:-:S02]  /*2d20*/  CS2R R34, SRZ ;  /* 0x0000000000227805 */ /* 0x000fc4000001ff00 */
        /* <DEDUP_REMOVED lines=24> */
[C---:B------:R-:W-:Y:S02]  /*2eb0*/  LOP3.LUT R9, R2.reuse, 0x10, RZ, 0x3c, !PT ;  /* 0x0000001002097812 */ /* 0x040fe400078e3cff */
[C---:B------:R-:W-:Y:S02]  /*2ec0*/  LOP3.LUT R8, R2.reuse, 0x20, RZ, 0x3c, !PT ;  /* 0x0000002002087812 */ /* 0x040fe400078e3cff */
[C---:B------:R-:W-:Y:S02]  /*2ed0*/  LOP3.LUT R9, R2.reuse, 0x40, RZ, 0x3c, !PT ;  /* 0x0000004002097812 */ /* 0x040fe400078e3cff */
[----:B------:R-:W-:-:S07]  /*2ee0*/  LOP3.LUT R8, R2, 0x50, RZ, 0x3c, !PT ;  /* 0x0000005002087812 */ /* 0x000fce00078e3cff */
.L_x_1:
[----:B------:R-:W0:Y:S01]  /*2ef0*/  LDC R4, c[0x0][0x238] ;  /* 0x00008e00ff047b82 */ /* 0x000e220000000800 */
[C---:B------:R-:W-:Y:S02]  /*2f00*/  ISETP.GT.AND P1, PT, R6.reuse, 0x8, PT ;  /* 0x000000080600780c */ /* 0x040fe40003f24270 */
[----:B------:R-:W-:Y:S02]  /*2f10*/  ISETP.GT.AND P0, PT, R6, RZ, PT ;  /* 0x000000ff0600720c */ /* 0x000fe40003f04270 */
[----:B------:R-:W-:-:S03]  /*2f20*/  PRMT R16, RZ, 0x7610, R16 ;  /* 0x00007610ff107816 */ /* 0x000fc60000000010 */
[----:B------:R-:W1:Y:S01]  /*2f30*/  LDC R10, c[0x0][0x238] ;  /* 0x00008e00ff0a7b82 */ /* 0x000e620000000800 */
[----:B------:R-:W-:-:S07]  /*2f40*/  PRMT R154, RZ, 0x7610, R154 ;  /* 0x00007610ff9a7816 */ /* 0x000fce000000009a */
[----:B------:R-:W2:Y:S01]  /*2f50*/  @P0 LDG.E.U16 R16, desc[UR14][R166.64] ;  /* 0x0000000ea6100981 */ /* 0x000ea2000c1e1500 */
[----:B------:R-:W-:Y:S01]  /*2f60*/  PRMT R15, RZ, 0x7610, R15 ;  /* 0x00007610ff0f7816 */ /* 0x000fe2000000000f */
[----:B------:R-:W3:Y:S01]  /*2f70*/  LDC R18, c[0x0][0x238] ;  /* 0x00008e00ff127b82 */ /* 0x000ee20000000800 */
[----:B0-----:R-:W-:-:S04]  /*2f80*/  IMAD.SHL.U32 R4, R4, 0x8, RZ ;  /* 0x0000000804047824 */ /* 0x001fc800078e00ff */
[----:B------:R-:W-:-:S04]  /*2f90*/  IMAD.WIDE R8, R4, 0x2, R166 ;  /* 0x0000000204087825 */ /* 0x000fc800078e02a6 */
[----:B-1----:R-:W-:Y:S01]  /*2fa0*/  IMAD.SHL.U32 R10, R10, 0x10, RZ ;  /* 0x000000100a0a7824 */ /* 0x002fe200078e00ff */
[----:B------:R0:W4:Y:S01]  /*2fb0*/  @P1 LDG.E.U16 R154, desc[UR14][R8.64] ;  /* 0x0000000e089a1981 */ /* 0x000122000c1e1500 */
[----:B------:R-:W-:Y:S01]  /*2fc0*/  ISETP.GT.AND P0, PT, R6, 0x10, PT ;  /* 0x000000100600780c */ /* 0x000fe20003f04270 */
[----:B------:R-:W1:Y:S01]  /*2fd0*/  LDC R4, c[0x0][0x238] ;  /* 0x00008e00ff047b82 */ /* 0x000e620000000800 */
[----:B0-----:R-:W-:-:S07]  /*2fe0*/  IMAD.WIDE R8, R10, 0x2, R166 ;  /* 0x000000020a087825 */ /* 0x001fce00078e02a6 */
[----:B------:R-:W0:Y:S04]  /*2ff0*/  LDC R10, c[0x0][0x238] ;  /* 0x00008e00ff0a7b82 */ /* 0x000e280000000800 */
[----:B------:R5:W4:Y:S01]  /*3000*/  @P0 LDG.E.U16 R15, desc[UR14][R8.64] ;  /* 0x0000000e080f0981 */ /* 0x000b22000c1e1500 */
[----:B------:R-:W-:Y:S01]  /*3010*/  ISETP.GT.AND P1, PT, R6, 0x18, PT ;  /* 0x000000180600780c */ /* 0x000fe20003f24270 */
[----:B0-----:R-:W-:-:S04]  /*3020*/  IMAD R10, R10, 0x18, RZ ;  /* 0x000000180a0a7824 */ /* 0x001fc800078e02ff */
[----:B-----5:R-:W-:Y:S02]  /*3030*/  IMAD.WIDE R8, R10, 0x2, R166 ;  /* 0x000000020a087825 */ /* 0x020fe400078e02a6 */
[----:B------:R-:W0:Y:S01]  /*3040*/  LDC R10, c[0x0][0x238] ;  /* 0x00008e00ff0a7b82 */ /* 0x000e220000000800 */
[----:B------:R-:W-:Y:S02]  /*3050*/  ISETP.GT.AND P0, PT, R6, 0x1, PT ;  /* 0x000000010600780c */ /* 0x000fe40003f04270 */
[----:B------:R-:W-:Y:S02]  /*3060*/  PRMT R153, RZ, 0x7610, R153 ;  /* 0x00007610ff997816 */ /* 0x000fe40000000099 */
[----:B------:R-:W-:-:S04]  /*3070*/  PRMT R14, RZ, 0x7610, R14 ;  /* 0x00007610ff0e7816 */ /* 0x000fc8000000000e */
[----:B------:R1:W5:Y:S02]  /*3080*/  @P1 LDG.E.U16 R153, desc[UR14][R8.64] ;  /* 0x0000000e08991981 */ /* 0x000364000c1e1500 */
[----:B-1----:R-:W-:-:S04]  /*3090*/  IMAD.WIDE R8, R4, 0x2, R166 ;  /* 0x0000000204087825 */ /* 0x002fc800078e02a6 */
[----:B0-----:R-:W-:Y:S01]  /*30a0*/  IMAD R10, R10, 0x9, RZ ;  /* 0x000000090a0a7824 */ /* 0x001fe200078e02ff */
[----:B------:R0:W5:Y:S03]  /*30b0*/  @P0 LDG.E.U16 R14, desc[UR14][R8.64] ;  /* 0x0000000e080e0981 */ /* 0x000166000c1e1500 */
[----:B0-----:R-:W-:Y:S02]  /*30c0*/  IMAD.WIDE R8, R10, 0x2, R166 ;  /* 0x000000020a087825 */ /* 0x001fe400078e02a6 */
[----:B------:R-:W0:Y:S01]  /*30d0*/  LDC R10, c[0x0][0x238] ;  /* 0x00008e00ff0a7b82 */ /* 0x000e220000000800 */
[----:B------:R-:W-:Y:S02]  /*30e0*/  ISETP.GT.AND P1, PT, R6, 0x9, PT ;  /* 0x000000090600780c */ /* 0x000fe40003f24270 */
[----:B------:R-:W-:-:S11]  /*30f0*/  PRMT R152, RZ, 0x7610, R152 ;  /* 0x00007610ff987816 */ /* 0x000fd60000000098 */
[----:B------:R1:W5:Y:S01]  /*3100*/  @P1 LDG.E.U16 R152, desc[UR14][R8.64] ;  /* 0x0000000e08981981 */ /* 0x000362000c1e1500 */
[----:B0-----:R-:W-:-:S04]  /*3110*/  IMAD R10, R10, 0x11, RZ ;  /* 0x000000110a0a7824 */ /* 0x001fc800078e02ff */
[----:B-1----:R-:W-:Y:S02]  /*3120*/  IMAD.WIDE R8, R10, 0x2, R166 ;  /* 0x000000020a087825 */ /* 0x002fe400078e02a6 */
        /* <DEDUP_REMOVED lines=10> */
[----:B0-----:R-:W-:-:S04]  /*31d0*/  IMAD.SHL.U32 R10, R10, 0x2, RZ ;  /* 0x000000020a0a7824 */ /* 0x001fc800078e00ff */
        /* <DEDUP_REMOVED lines=32> */
[C---:B------:R-:W-:Y:S02]  /*33e0*/  ISETP.GT.AND P1, PT, R6.reuse, 0xb, PT ;  /* 0x0000000b0600780c */ /* 0x040fe40003f24270 */
[----:B------:R-:W-:Y:S02]  /*33f0*/  PRMT R200, RZ, 0x7610, R200 ;  /* 0x00007610ffc87816 */ /* 0x000fe400000000c8 */
[----:B------:R-:W-:-:S09]  /*3400*/  ISETP.GT.AND P2, PT, R6, 0x13, PT ;  /* 0x000000130600780c */ /* 0x000fd20003f44270 */
[----:B------:R1:W5:Y:S01]  /*3410*/  @P1 LDG.E.U16 R200, desc[UR14][R8.64] ;  /* 0x0000000e08c81981 */ /* 0x000362000c1e1500 */
[----:B0-----:R-:W-:Y:S01]  /*3420*/  IMAD R10, R10, 0x13, RZ ;  /* 0x000000130a0a7824 */ /* 0x001fe200078e02ff */
[----:B-1----:R-:W-:-:S03]  /*3430*/  PRMT R9, RZ, 0x7610, R9 ;  /* 0x00007610ff097816 */ /* 0x002fc60000000009 */
[----:B------:R-:W-:-:S05]  /*3440*/  IMAD.WIDE R10, R10, 0x2, R166 ;  /* 0x000000020a0a7825 */ /* 0x000fca00078e02a6 */
[----:B------:R0:W5:Y:S02]  /*3450*/  @P2 LDG.E.U16 R9, desc[UR14][R10.64] ;  /* 0x0000000e0a092981 */ /* 0x000164000c1e1500 */
[----:B0-----:R-:W0:Y:S01]  /*3460*/  LDC R11, c[0x0][0x238] ;  /* 0x00008e00ff0b7b82 */ /* 0x001e220000000800 */
[C---:B------:R-:W-:Y:S02]  /*3470*/  ISETP.GT.AND P0, PT, R6.reuse, 0x4, PT ;  /* 0x000000040600780c */ /* 0x040fe40003f04270 */
[----:B------:R-:W-:Y:S02]  /*3480*/  PRMT R206, RZ, 0x7610, R206 ;  /* 0x00007610ffce7816 */ /* 0x000fe400000000ce */
[----:B------:R-:W-:Y:S01]  /*3490*/  ISETP.GT.AND P3, PT, R6, 0x1b, PT ;  /* 0x0000001b0600780c */ /* 0x000fe20003f64270 */
[----:B0-----:R-:W-:-:S04]  /*34a0*/  IMAD.SHL.U32 R11, R11, 0x4, RZ ;  /* 0x000000040b0b7824 */ /* 0x001fc800078e00ff */
[----:B------:R-:W-:-:S05]  /*34b0*/  IMAD.WIDE R10, R11, 0x2, R166 ;  /* 0x000000020b0a7825 */ /* 0x000fca00078e02a6 */
[----:B------:R0:W5:Y:S02]  /*34c0*/  @P0 LDG.E.U16 R206, desc[UR14][R10.64] ;  /* 0x0000000e0ace0981 */ /* 0x000164000c1e1500 */
[----:B0-----:R-:W0:Y:S01]  /*34d0*/  LDC R11, c[0x0][0x238] ;  /* 0x00008e00ff0b7b82 */ /* 0x001e220000000800 */
[----:B---3--:R-:W-:Y:S01]  /*34e0*/  IMAD R18, R18, 0x1b, RZ ;  /* 0x0000001b12127824 */ /* 0x008fe200078e02ff */
[----:B------:R-:W-:-:S03]  /*34f0*/  PRMT R204, RZ, 0x7610, R204 ;  /* 0x00007610ffcc7816 */ /* 0x000fc600000000cc */
[----:B------:R-:W-:Y:S01]  /*3500*/  IMAD.WIDE R18, R18, 0x2, R166 ;  /* 0x0000000212127825 */ /* 0x000fe200078e02a6 */
[----:B------:R-:W-:-:S04]  /*3510*/  ISETP.GT.AND P2, PT, R6, 0x6, PT ;  /* 0x000000060600780c */ /* 0x000fc80003f44270 */
[----:B------:R1:W3:Y:S01]  /*3520*/  @P3 LDG.E.U16 R204, desc[UR14][R18.64] ;  /* 0x0000000e12cc3981 */ /* 0x0002e2000c1e1500 */
[----:B------:R-:W-:Y:S01]  /*3530*/  PRMT R222, RZ, 0x7610, R222 ;  /* 0x00007610ffde7816 */ /* 0x000fe200000000de */
[----:B-1----:R-:W1:Y:S01]  /*3540*/  LDC R19, c[0x0][0x238] ;  /* 0x00008e00ff137b82 */ /* 0x002e620000000800 */
[----:B0-----:R-:W-:-:S04]  /*3550*/  IMAD R11, R11, 0x6, RZ ;  /* 0x000000060b0b7824 */ /* 0x001fc800078e02ff */
[----:B------:R-:W-:-:S05]  /*3560*/  IMAD.WIDE R10, R11, 0x2, R166 ;  /* 0x000000020b0a7825 */ /* 0x000fca00078e02a6 */
[----:B------:R0:W3:Y:S01]  /*3570*/  @P2 LDG.E.U16 R222, desc[UR14][R10.64] ;  /* 0x0000000e0ade2981 */ /* 0x0000e2000c1e1500 */
[----:B------:R-:W-:Y:S01]  /*3580*/  ISETP.GT.AND P1, PT, R6, 0x5, PT ;  /* 0x000000050600780c */ /* 0x000fe20003f24270 */
[----:B0-----:R-:W0:Y:S01]  /*3590*/  LDC R11, c[0x0][0x238] ;  /* 0x00008e00ff0b7b82 */ /* 0x001e220000000800 */
[----:B-1----:R-:W-:Y:S01]  /*35a0*/  IMAD R19, R19, 0x5, RZ ;  /* 0x0000000513137824 */ /* 0x002fe200078e02ff */
[----:B------:R-:W-:-:S03]  /*35b0*/  PRMT R214, RZ, 0x7610, R214 ;  /* 0x00007610ffd67816 */ /* 0x000fc600000000d6 */
[----:B------:R-:W-:-:S07]  /*35c0*/  IMAD.WIDE R18, R19, 0x2, R166 ;  /* 0x0000000213127825 */ /* 0x000fce00078e02a6 */
[----:B------:R1:W3:Y:S01]  /*35d0*/  @P1 LDG.E.U16 R214, desc[UR14][R18.64] ;  /* 0x0000000e12d61981 */ /* 0x0002e2000c1e1500 */
[C---:B------:R-:W-:Y:S02]  /*35e0*/  ISETP.GT.AND P1, PT, R6.reuse, 0x14, PT ;  /* 0x000000140600780c */ /* 0x040fe40003f24270 */
[----:B------:R-:W-:Y:S02]  /*35f0*/  PRMT R210, RZ, 0x7610, R210 ;  /* 0x00007610ffd27816 */ /* 0x000fe400000000d2 */
[----:B------:R-:W-:Y:S02]  /*3600*/  ISETP.GT.AND P0, PT, R6, 0x7, PT ;  /* 0x000000070600780c */ /* 0x000fe40003f04270 */
[----:B------:R-:W-:Y:S02]  /*3610*/  PRMT R231, RZ, 0x7610, R231 ;  /* 0x00007610ffe77816 */ /* 0x000fe400000000e7 */
[----:B------:R-:W-:Y:S01]  /*3620*/  PRMT R212, RZ, 0x7610, R212 ;  /* 0x00007610ffd47816 */ /* 0x000fe200000000d4 */
[----:B-1----:R-:W1:Y:S01]  /*3630*/  LDC R19, c[0x0][0x238] ;  /* 0x00008e00ff137b82 */ /* 0x002e620000000800 */
[----:B0-----:R-:W-:-:S04]  /*3640*/  IMAD R11, R11, 0x14, RZ ;  /* 0x000000140b0b7824 */ /* 0x001fc800078e02ff */
[----:B------:R-:W-:-:S05]  /*3650*/  IMAD.WIDE R10, R11, 0x2, R166 ;  /* 0x000000020b0a7825 */ /* 0x000fca00078e02a6 */
[----:B------:R0:W3:Y:S02]  /*3660*/  @P1 LDG.E.U16 R210, desc[UR14][R10.64] ;  /* 0x0000000e0ad21981 */ /* 0x0000e4000c1e1500 */
[----:B0-----:R-:W0:Y:S02]  /*3670*/  LDC R11, c[0x0][0x238] ;  /* 0x00008e00ff0b7b82 */ /* 0x001e240000000800 */
[----:B0-----:R-:W-:-:S04]  /*3680*/  IMAD R11, R11, 0x7, RZ ;  /* 0x000000070b0b7824 */ /* 0x001fc800078e02ff */
[----:B------:R-:W-:-:S05]  /*3690*/  IMAD.WIDE R10, R11, 0x2, R166 ;  /* 0x000000020b0a7825 */ /* 0x000fca00078e02a6 */
[----:B------:R0:W3:Y:S02]  /*36a0*/  @P0 LDG.E.U16 R231, desc[UR14][R10.64] ;  /* 0x0000000e0ae70981 */ /* 0x0000e4000c1e1500 */
[----:B0-----:R-:W0:Y:S01]  /*36b0*/  LDC R11, c[0x0][0x238] ;  /* 0x00008e00ff0b7b82 */ /* 0x001e220000000800 */
[----:B------:R-:W-:Y:S01]  /*36c0*/  ISETP.GT.AND P1, PT, R6, 0x1c, PT ;  /* 0x0000001c0600780c */ /* 0x000fe20003f24270 */
[----:B0-----:R-:W-:-:S04]  /*36d0*/  IMAD R11, R11, 0x1c, RZ ;  /* 0x0000001c0b0b7824 */ /* 0x001fc800078e02ff */
[----:B------:R-:W-:-:S08]  /*36e0*/  IMAD.WIDE R10, R11, 0x2, R166 ;  /* 0x000000020b0a7825 */ /* 0x000fd000078e02a6 */
[----:B------:R0:W3:Y:S02]  /*36f0*/  @P1 LDG.E.U16 R212, desc[UR14][R10.64] ;  /* 0x0000000e0ad41981 */ /* 0x0000e4000c1e1500 */
[----:B0-----:R-:W0:Y:S01]  /*3700*/  LDC R11, c[0x0][0x238] ;  /* 0x00008e00ff0b7b82 */ /* 0x001e220000000800 */
[----:B------:R-:W-:Y:S02]  /*3710*/  ISETP.GT.AND P0, PT, R6, 0xd, PT ;  /* 0x0000000d0600780c */ /* 0x000fe40003f04270 */
[----:B------:R-:W-:Y:S01]  /*3720*/  PRMT R216, RZ, 0x7610, R216 ;  /* 0x00007610ffd87816 */ /* 0x000fe200000000d8 */
[----:B0-----:R-:W-:-:S04]  /*3730*/  IMAD R11, R11, 0xd, RZ ;  /* 0x0000000d0b0b7824 */ /* 0x001fc800078e02ff */
[----:B------:R-:W-:-:S06]  /*3740*/  IMAD.WIDE R10, R11, 0x2, R166 ;  /* 0x000000020b0a7825 */ /* 0x000fcc00078e02a6 */
        /* <DEDUP_REMOVED lines=32> */
[C---:B------:R-:W-:Y:S02]  /*3950*/  ISETP.GT.AND P0, PT, R6.reuse, 0x17, PT ;  /* 0x000000170600780c */ /* 0x040fe40003f04270 */
[----:B------:R-:W-:Y:S02]  /*3960*/  PRMT R229, RZ, 0x7610, R229 ;  /* 0x00007610ffe57816 */ /* 0x000fe400000000e5 */
[----:B------:R-:W-:Y:S01]  /*3970*/  ISETP.GT.AND P3, PT, R6, 0xc, PT ;  /* 0x0000000c0600780c */ /* 0x000fe20003f64270 */
[----:B-1----:R-:W-:Y:S02]  /*3980*/  IMAD R19, R19, 0xc, RZ ;  /* 0x0000000c13137824 */ /* 0x002fe400078e02ff */
[----:B0-----:R-:W-:-:S04]  /*3990*/  IMAD R11, R11, 0x17, RZ ;  /* 0x000000170b0b7824 */ /* 0x001fc800078e02ff */
[----:B------:R-:W-:-:S05]  /*39a0*/  IMAD.WIDE R10, R11, 0x2, R166 ;  /* 0x000000020b0a7825 */ /* 0x000fca00078e02a6 */
[----:B------:R0:W3:Y:S02]  /*39b0*/  @P0 LDG.E.U16 R229, desc[UR14][R10.64] ;  /* 0x0000000e0ae50981 */ /* 0x0000e4000c1e1500 */
[----:B0-----:R-:W0:Y:S01]  /*39c0*/  LDC R11, c[0x0][0x238] ;  /* 0x00008e00ff0b7b82 */ /* 0x001e220000000800 */
[----:B------:R-:W-:Y:S01]  /*39d0*/  PRMT R208, RZ, 0x7610, R208 ;  /* 0x00007610ffd07816 */ /* 0x000fe200000000d0 */
[----:B------:R-:W-:Y:S01]  /*39e0*/  IMAD.WIDE R18, R19, 0x2, R166 ;  /* 0x0000000213127825 */ /* 0x000fe200078e02a6 */
[----:B------:R-:W-:-:S04]  /*39f0*/  ISETP.GT.AND P1, PT, R6, 0x1e, PT ;  /* 0x0000001e0600780c */ /* 0x000fc80003f24270 */
[----:B------:R-:W3:Y:S01]  /*3a00*/  @P3 LDG.E.U16 R208, desc[UR14][R18.64] ;  /* 0x0000000e12d03981 */ /* 0x000ee2000c1e1500 */
[----:B------:R-:W-:Y:S01]  /*3a10*/  PRMT R232, RZ, 0x7610, R232 ;  /* 0x00007610ffe87816 */ /* 0x000fe200000000e8 */
[----:B0-----:R-:W-:-:S04]  /*3a20*/  IMAD R11, R11, 0x1e, RZ ;  /* 0x0000001e0b0b7824 */ /* 0x001fc800078e02ff */
[----:B------:R-:W-:-:S05]  /*3a30*/  IMAD.WIDE R10, R11, 0x2, R166 ;  /* 0x000000020b0a7825 */ /* 0x000fca00078e02a6 */
[----:B------:R0:W3:Y:S02]  /*3a40*/  @P1 LDG.E.U16 R232, desc[UR14][R10.64] ;  /* 0x0000000e0ae81981 */ /* 0x0000e4000c1e1500 */
[----:B0-----:R-:W0:Y:S01]  /*3a50*/  LDC R11, c[0x0][0x238] ;  /* 0x00008e00ff0b7b82 */ /* 0x001e220000000800 */
[----:B------:R-:W-:Y:S02]  /*3a60*/  ISETP.GT.AND P2, PT, R6, 0x1f, PT ;  /* 0x0000001f0600780c */ /* 0x000fe40003f44270 */
[----:B------:R-:W-:Y:S02]  /*3a70*/  PRMT R228, RZ, 0x7610, R228 ;  /* 0x00007610ffe47816 */ /* 0x000fe400000000e4 */
[----:B------:R-:W-:Y:S01]  /*3a80*/  LOP3.LUT R171, R171, R170, RZ, 0x3c, !PT ;  /* 0x000000aaabab7212 */ /* 0x000fe200078e3cff */
[----:B0-----:R-:W-:-:S04]  /*3a90*/  IMAD R11, R11, 0x1f, RZ ;  /* 0x0000001f0b0b7824 */ /* 0x001fc800078e02ff */
[----:B------:R-:W-:-:S05]  /*3aa0*/  IMAD.WIDE R10, R11, 0x2, R166 ;  /* 0x000000020b0a7825 */ /* 0x000fca00078e02a6 */
[----:B------:R0:W3:Y:S01]  /*3ab0*/  @P2 LDG.E.U16 R228, desc[UR14][R10.64] ;  /* 0x0000000e0ae42981 */ /* 0x0000e2000c1e1500 */
[----:B------:R-:W-:Y:S01]  /*3ac0*/  BAR.SYNC.DEFER_BLOCKING 0x0 ;  /* 0x0000000000007b1d */ /* 0x000fe20000010000 */
[----:B------:R-:W-:Y:S02]  /*3ad0*/  LOP3.LUT R170, R171, R170, RZ, 0x3c, !PT ;  /* 0x000000aaabaa7212 */ /* 0x000fe400078e3cff */
[----:B------:R-:W-:Y:S02]  /*3ae0*/  ISETP.GE.AND P0, PT, R7, R6, PT ;  /* 0x000000060700720c */ /* 0x000fe40003f06270 */
[----:B------:R-:W-:Y:S02]  /*3af0*/  LOP3.LUT R171, R171, R170, RZ, 0x3c, !PT ;  /* 0x000000aaabab7212 */ /* 0x000fe400078e3cff */
[----:B------:R-:W-:Y:S01]  /*3b00*/  PRMT R227, RZ, 0x7610, R227 ;  /* 0x00007610ffe37816 */ /* 0x000fe200000000e3 */
[----:B0-----:R-:W-:Y:S01]  /*3b10*/  IMAD.WIDE R10, R236, 0x2, R170 ;  /* 0x00000002ec0a7825 */ /* 0x001fe200078e02aa */
[----:B------:R-:W-:-:S02]  /*3b20*/  PRMT R19, RZ, 0x7610, R19 ;  /* 0x00007610ff137816 */ /* 0x000fc40000000013 */
[----:B------:R-:W-:-:S05]  /*3b30*/  PRMT R226, RZ, 0x7610, R226 ;  /* 0x00007610ffe27816 */ /* 0x000fca00000000e2 */
[----:B------:R0:W3:Y:S02]  /*3b40*/  @!P0 LDG.E.U16 R227, desc[UR14][R10.64] ;  /* 0x0000000e0ae38981 */ /* 0x0000e4000c1e1500 */
[----:B0-----:R-:W-:-:S05]  /*3b50*/  IMAD.WIDE R10, R236, 0x2, R156 ;  /* 0x00000002ec0a7825 */ /* 0x001fca00078e029c */
[----:B------:R0:W3:Y:S01]  /*3b60*/  @!P0 LDG.E.U16 R19, desc[UR14][R10.64] ;  /* 0x0000000e0a138981 */ /* 0x0000e2000c1e1500 */
[----:B------:R-:W-:Y:S01]  /*3b70*/  PRMT R18, RZ, 0x7610, R18 ;  /* 0x00007610ff127816 */ /* 0x000fe20000000012 */
[----:B0-----:R-:W-:-:S05]  /*3b80*/  IMAD.WIDE R10, R236, 0x2, R168 ;  /* 0x00000002ec0a7825 */ /* 0x001fca00078e02a8 */
[----:B------:R0:W3:Y:S01]  /*3b90*/  @!P0 LDG.E.U16 R226, desc[UR14][R10.64] ;  /* 0x0000000e0ae28981 */ /* 0x0000e2000c1e1500 */
[----:B------:R-:W-:Y:S01]  /*3ba0*/  PRMT R225, RZ, 0x7610, R225 ;  /* 0x00007610ffe17816 */ /* 0x000fe200000000e1 */
[----:B0-----:R-:W-:-:S05]  /*3bb0*/  IMAD.WIDE R10, R236, 0x2, R164 ;  /* 0x00000002ec0a7825 */ /* 0x001fca00078e02a4 */
[----:B------:R0:W3:Y:S01]  /*3bc0*/  @!P0 LDG.E.U16 R18, desc[UR14][R10.64] ;  /* 0x0000000e0a128981 */ /* 0x0000e2000c1e1500 */
[----:B------:R-:W-:Y:S02]  /*3bd0*/  PRMT R17, RZ, 0x7610, R17 ;  /* 0x00007610ff117816 */ /* 0x000fe40000000011 */
[----:B------:R-:W-:Y:S01]  /*3be0*/  LOP3.LUT R173, R173, R172, RZ, 0x3c, !PT ;  /* 0x000000acadad7212 */ /* 0x000fe200078e3cff */
[----:B0-----:R-:W-:-:S03]  /*3bf0*/  IMAD.WIDE R10, R236, 0x2, R158 ;  /* 0x00000002ec0a7825 */ /* 0x001fc600078e029e */
[C---:B------:R-:W-:Y:S02]  /*3c00*/  LOP3.LUT R172, R173.reuse, R172, RZ, 0x3c, !PT ;  /* 0x000000acadac7212 */ /* 0x040fe400078e3cff */
[----:B------:R0:W3:Y:S01]  /*3c10*/  @!P0 LDG.E.U16 R225, desc[UR14][R10.64] ;  /* 0x0000000e0ae18981 */ /* 0x0000e2000c1e1500 */
[----:B------:R-:W-:Y:S02]  /*3c20*/  PRMT R224, RZ, 0x7610, R224 ;  /* 0x00007610ffe07816 */ /* 0x000fe400000000e0 */
[----:B------:R-:W-:Y:S01]  /*3c30*/  LOP3.LUT R173, R173, R172, RZ, 0x3c, !PT ;  /* 0x000000acadad7212 */ /* 0x000fe200078e3cff */
[----:B0-----:R-:W-:-:S05]  /*3c40*/  IMAD.WIDE R10, R236, 0x2, R162 ;  /* 0x00000002ec0a7825 */ /* 0x001fca00078e02a2 */
[----:B------:R0:W3:Y:S01]  /*3c50*/  @!P0 LDG.E.U16 R17, desc[UR14][R10.64] ;  /* 0x0000000e0a118981 */ /* 0x0000e2000c1e1500 */
[----:B------:R-:W-:-:S03]  /*3c60*/  LOP3.LUT R177, R177, R176, RZ, 0x3c, !PT ;  /* 0x000000b0b1b17212 */ /* 0x000fc600078e3cff */
[----:B--2---:R1:W-:Y:S01]  /*3c70*/  STS.U16 [R2+UR12], R16 ;  /* 0x0000001002007988 */ /* 0x0043e2000800040c */
[----:B0-----:R-:W-:Y:S01]  /*3c80*/  IMAD.WIDE R10, R236, 0x2, R160 ;  /* 0x00000002ec0a7825 */ /* 0x001fe200078e02a0 */
[----:B-1----:R-:W-:-:S04]  /*3c90*/  PRMT R16, RZ, 0x7610, R16 ;  /* 0x00007610ff107816 */ /* 0x002fc80000000010 */
[----:B------:R0:W2:Y:S01]  /*3ca0*/  @!P0 LDG.E.U16 R224, desc[UR14][R10.64] ;  /* 0x0000000e0ae08981 */ /* 0x0000a2000c1e1500 */
[----:B------:R-:W-:Y:S02]  /*3cb0*/  LOP3.LUT R176, R177, R176, RZ, 0x3c, !PT ;  /* 0x000000b0b1b07212 */ /* 0x000fe400078e3cff */
[----:B------:R-:W-:Y:S02]  /*3cc0*/  PRMT R155, RZ, 0x7610, R155 ;  /* 0x00007610ff9b7816 */ /* 0x000fe4000000009b */
[----:B------:R-:W-:Y:S01]  /*3cd0*/  LOP3.LUT R179, R179, R178, RZ, 0x3c, !PT ;  /* 0x000000b2b3b37212 */ /* 0x000fe200078e3cff */
[----:B0-----:R-:W-:Y:S01]  /*3ce0*/  IMAD.WIDE R10, R236, 0x2, R172 ;  /* 0x00000002ec0a7825 */ /* 0x001fe200078e02ac */
[----:B------:R-:W-:-:S04]  /*3cf0*/  LOP3.LUT R177, R177, R176, RZ, 0x3c, !PT ;  /* 0x000000b0b1b17212 */ /* 0x000fc800078e3cff */
[----:B------:R0:W2:Y:S01]  /*3d00*/  @!P0 LDG.E.U16 R16, desc[UR14][R10.64] ;  /* 0x0000000e0a108981 */ /* 0x0000a2000c1e1500 */
[----:B------:R-:W-:-:S03]  /*3d10*/  LOP3.LUT R178, R179, R178, RZ, 0x3c, !PT ;  /* 0x000000b2b3b27212 */ /* 0x000fc600078e3cff */
[----:B----4-:R1:W-:Y:S01]  /*3d20*/  STS.U16 [R2+UR12+0x800], R15 ;  /* 0x0008000f02007988 */ /* 0x0103e2000800040c */
[----:B0-----:R-:W-:Y:S01]  /*3d30*/  IMAD.WIDE R10, R236, 0x2, R174 ;  /* 0x00000002ec0a7825 */ /* 0x001fe200078e02ae */
[----:B------:R-:W-:Y:S02]  /*3d40*/  LOP3.LUT R179, R179, R178, RZ, 0x3c, !PT ;  /* 0x000000b2b3b37212 */ /* 0x000fe400078e3cff */
[----:B-1----:R-:W-:Y:S02]  /*3d50*/  PRMT R15, RZ, 0x7610, R15 ;  /* 0x00007610ff0f7816 */ /* 0x002fe4000000000f */
[----:B------:R0:W4:Y:S01]  /*3d60*/  @!P0 LDG.E.U16 R155, desc[UR14][R10.64] ;  /* 0x0000000e0a9b8981 */ /* 0x000122000c1e1500 */
[----:B------:R-:W-:-:S03]  /*3d70*/  LOP3.LUT R181, R181, R180, RZ, 0x3c, !PT ;  /* 0x000000b4b5b57212 */ /* 0x000fc600078e3cff */
[----:B------:R1:W-:Y:S01]  /*3d80*/  STS.U16 [R2+UR12+0x400], R154 ;  /* 0x0004009a02007988 */ /* 0x0003e2000800040c */
[----:B0-----:R-:W-:Y:S01]  /*3d90*/  IMAD.WIDE R10, R236, 0x2, R176 ;  /* 0x00000002ec0a7825 */ /* 0x001fe200078e02b0 */
[----:B-1----:R-:W-:-:S04]  /*3da0*/  PRMT R154, RZ, 0x7610, R154 ;  /* 0x00007610ff9a7816 */ /* 0x002fc8000000009a */
[----:B------:R0:W4:Y:S01]  /*3db0*/  @!P0 LDG.E.U16 R15, desc[UR14][R10.64] ;  /* 0x0000000e0a0f8981 */ /* 0x000122000c1e1500 */
[----:B------:R-:W-:Y:S01]  /*3dc0*/  LOP3.LUT R180, R181, R180, RZ, 0x3c, !PT ;  /* 0x000000b4b5b47212 */ /* 0x000fe200078e3cff */
[----:B0-----:R-:W-:-:S03]  /*3dd0*/  IMAD.WIDE R10, R236, 0x2, R178 ;  /* 0x00000002ec0a7825 */ /* 0x001fc600078e02b2 */
[----:B------:R-:W-:Y:S02]  /*3de0*/  LOP3.LUT R181, R181, R180, RZ, 0x3c, !PT ;  /* 0x000000b4b5b57212 */ /* 0x000fe400078e3cff */
[----:B------:R0:W4:Y:S01]  /*3df0*/  @!P0 LDG.E.U16 R154, desc[UR14][R10.64] ;  /* 0x0000000e0a9a8981 */ /* 0x000122000c1e1500 */
[----:B------:R-:W-:-:S03]  /*3e00*/  LOP3.LUT R183, R183, R182, RZ, 0x3c, !PT ;  /* 0x000000b6b7b77212 */ /* 0x000fc600078e3cff */
[----:B-----5:R-:W-:Y:S01]  /*3e10*/  STS.U16 [R2+UR12+0xc00], R153 ;  /* 0x000c009902007988 */ /* 0x020fe2000800040c */
[----:B0-----:R-:W-:-:S05]  /*3e20*/  LOP3.LUT R11, R2, 0x10, RZ, 0x3c, !PT ;  /* 0x00000010020b7812 */ /* 0x001fca00078e3cff */
[----:B------:R0:W-:Y:S01]  /*3e30*/  STS.U16 [R11+UR12+0x80], R14 ;  /* 0x0000800e0b007988 */ /* 0x0001e2000800040c */
[C---:B------:R-:W-:Y:S02]  /*3e40*/  LOP3.LUT R182, R183.reuse, R182, RZ, 0x3c, !PT ;  /* 0x000000b6b7b67212 */ /* 0x040fe400078e3cff */
[----:B0-----:R-:W-:Y:S01]  /*3e50*/  PRMT R14, RZ, 0x7610, R14 ;  /* 0x00007610ff0e7816 */ /* 0x001fe2000000000e */
[----:B------:R-:W-:Y:S01]  /*3e60*/  IMAD.WIDE R10, R236, 0x2, R180 ;  /* 0x00000002ec0a7825 */ /* 0x000fe200078e02b4 */
[----:B------:R-:W-:-:S04]  /*3e70*/  LOP3.LUT R183, R183, R182, RZ, 0x3c, !PT ;  /* 0x000000b6b7b77212 */ /* 0x000fc800078e3cff */
[----:B------:R0:W5:Y:S01]  /*3e80*/  @!P0 LDG.E.U16 R14, desc[UR14][R10.64] ;  /* 0x0000000e0a0e8981 */ /* 0x000162000c1e1500 */
[----:B------:R-:W-:Y:S02]  /*3e90*/  PRMT R153, RZ, 0x7610, R153 ;  /* 0x00007610ff997816 */ /* 0x000fe40000000099 */
[----:B------:R-:W-:Y:S02]  /*3ea0*/  LOP3.LUT R185, R185, R184, RZ, 0x3c, !PT ;  /* 0x000000b8b9b97212 */ /* 0x000fe400078e3cff */
[----:B0-----:R-:W-:-:S05]  /*3eb0*/  LOP3.LUT R11, R2, 0x10, RZ, 0x3c, !PT ;  /* 0x00000010020b7812 */ /* 0x001fca00078e3cff */
[----:B------:R0:W-:Y:S01]  /*3ec0*/  STS.U16 [R11+UR12+0x480], R152 ;  /* 0x000480980b007988 */ /* 0x0001e2000800040c */
[----:B------:R-:W-:Y:S01]  /*3ed0*/  LOP3.LUT R184, R185, R184, RZ, 0x3c, !PT ;  /* 0x000000b8b9b87212 */ /* 0x000fe200078e3cff */
[----:B0-----:R-:W-:-:S03]  /*3ee0*/  IMAD.WIDE R10, R236, 0x2, R182 ;  /* 0x00000002ec0a7825 */ /* 0x001fc600078e02b6 */
[----:B------:R-:W-:Y:S02]  /*3ef0*/  LOP3.LUT R185, R185, R184, RZ, 0x3c, !PT ;  /* 0x000000b8b9b97212 */ /* 0x000fe400078e3cff */
[----:B------:R0:W5:Y:S01]  /*3f00*/  @!P0 LDG.E.U16 R153, desc[UR14][R10.64] ;  /* 0x0000000e0a998981 */ /* 0x000162000c1e1500 */
[----:B------:R-:W-:Y:S02]  /*3f10*/  LOP3.LUT R187, R187, R186, RZ, 0x3c, !PT ;  /* 0x000000babbbb7212 */ /* 0x000fe400078e3cff */
        /* <DEDUP_REMOVED lines=14> */
[----:B------:R0:W5:Y:S02]  /*4000*/  @!P0 LDG.E.U16 R152, desc[UR14][R10.64] ;  /* 0x0000000e0a988981 */ /* 0x000164000c1e1500 */
[----:B0-----:R-:W-:-:S05]  /*4010*/  LOP3.LUT R11, R2, 0x20, RZ, 0x3c, !PT ;  /* 0x00000020020b7812 */ /* 0x001fca00078e3cff */
[----:B------:R0:W-:Y:S01]  /*4020*/  STS.U16 [R11+UR12+0x100], R12 ;  /* 0x0001000c0b007988 */ /* 0x0001e2000800040c */
[----:B------:R-:W-:Y:S02]  /*4030*/  LOP3.LUT R193, R193, R192, RZ, 0x3c, !PT ;  /* 0x000000c0c1c17212 */ /* 0x000fe400078e3cff */
[----:B0-----:R-:W-:Y:S01]  /*4040*/  PRMT R12, RZ, 0x7610, R12 ;  /* 0x00007610ff0c7816 */ /* 0x001fe2000000000c */
[----:B------:R-:W-:-:S05]  /*4050*/  IMAD.WIDE R10, R236, 0x2, R188 ;  /* 0x00000002ec0a7825 */ /* 0x000fca00078e02bc */
[----:B------:R0:W5:Y:S01]  /*4060*/  @!P0 LDG.E.U16 R12, desc[UR14][R10.64] ;  /* 0x0000000e0a0c8981 */ /* 0x000162000c1e1500 */
[C---:B------:R-:W-:Y:S02]  /*4070*/  LOP3.LUT R192, R193.reuse, R192, RZ, 0x3c, !PT ;  /* 0x000000c0c1c07212 */ /* 0x040fe400078e3cff */
[----:B------:R-:W-:Y:S02]  /*4080*/  PRMT R23, RZ, 0x7610, R23 ;  /* 0x00007610ff177816 */ /* 0x000fe40000000017 */
[----:B0-----:R-:W-:Y:S02]  /*4090*/  LOP3.LUT R11, R2, 0x20, RZ, 0x3c, !PT ;  /* 0x00000020020b7812 */ /* 0x001fe400078e3cff */
[----:B------:R-:W-:-:S03]  /*40a0*/  LOP3.LUT R193, R193, R192, RZ, 0x3c, !PT ;  /* 0x000000c0c1c17212 */ /* 0x000fc600078e3cff */
[----:B------:R0:W-:Y:S01]  /*40b0*/  STS.U16 [R11+UR12+0x500], R21 ;  /* 0x000500150b007988 */ /* 0x0001e2000800040c */
[----:B------:R-:W-:Y:S01]  /*40c0*/  LOP3.LUT R195, R195, R194, RZ, 0x3c, !PT ;  /* 0x000000c2c3c37212 */ /* 0x000fe200078e3cff */
[----:B0-----:R-:W-:Y:S01]  /*40d0*/  IMAD.WIDE R10, R236, 0x2, R190 ;  /* 0x00000002ec0a7825 */ /* 0x001fe200078e02be */
[----:B------:R-:W-:-:S04]  /*40e0*/  LOP3.LUT R21, R2, 0x20, RZ, 0x3c, !PT ;  /* 0x0000002002157812 */ /* 0x000fc800078e3cff */
[----:B------:R0:W5:Y:S04]  /*40f0*/  @!P0 LDG.E.U16 R23, desc[UR14][R10.64] ;  /* 0x0000000e0a178981 */ /* 0x000168000c1e1500 */
[----:B------:R1:W-:Y:S01]  /*4100*/  STS.U16 [R21+UR12+0x900], R20 ;  /* 0x0009001415007988 */ /* 0x0003e2000800040c */
[C---:B------:R-:W-:Y:S02]  /*4110*/  LOP3.LUT R194, R195.reuse, R194, RZ, 0x3c, !PT ;  /* 0x000000c2c3c27212 */ /* 0x040fe400078e3cff */
[----:B0-----:R-:W-:Y:S01]  /*4120*/  PRMT R11, RZ, 0x7610, R11 ;  /* 0x00007610ff0b7816 */ /* 0x001fe2000000000b */
[----:B-1----:R-:W-:Y:S01]  /*4130*/  IMAD.WIDE R20, R236, 0x2, R192 ;  /* 0x00000002ec147825 */ /* 0x002fe200078e02c0 */
[----:B------:R-:W-:-:S04]  /*4140*/  LOP3.LUT R195, R195, R194, RZ, 0x3c, !PT ;  /* 0x000000c2c3c37212 */ /* 0x000fc800078e3cff */
[----:B------:R0:W5:Y:S02]  /*4150*/  @!P0 LDG.E.U16 R11, desc[UR14][R20.64] ;  /* 0x0000000e140b8981 */ /* 0x000164000c1e1500 */
[----:B0-----:R-:W-:-:S05]  /*4160*/  LOP3.LUT R21, R2, 0x20, RZ, 0x3c, !PT ;  /* 0x0000002002157812 */ /* 0x001fca00078e3cff */
[----:B------:R0:W-:Y:S02]  /*4170*/  STS.U16 [R21+UR12+0xd00], R22 ;  /* 0x000d001615007988 */ /* 0x0001e4000800040c */
[----:B0-----:R-:W-:Y:S01]  /*4180*/  PRMT R22, RZ, 0x7610, R22 ;  /* 0x00007610ff167816 */ /* 0x001fe20000000016 */
[----:B------:R-:W-:-:S05]  /*4190*/  IMAD.WIDE R20, R236, 0x2, R194 ;  /* 0x00000002ec147825 */ /* 0x000fca00078e02c2 */
[----:B------:R0:W5:Y:S01]  /*41a0*/  @!P0 LDG.E.U16 R22, desc[UR14][R20.64] ;  /* 0x0000000e14168981 */ /* 0x000162000c1e1500 */
[----:B------:R-:W-:Y:S02]  /*41b0*/  LOP3.LUT R199, R199, R198, RZ, 0x3c, !PT ;  /* 0x000000c6c7c77212 */ /* 0x000fe400078e3cff */
[----:B0-----:R-:W-:-:S05]  /*41c0*/  LOP3.LUT R21, R2, 0x30, RZ, 0x3c, !PT ;  /* 0x0000003002157812 */ /* 0x001fca00078e3cff */
[----:B------:R0:W-:Y:S01]  /*41d0*/  STS.U16 [R21+UR12+0x180], R197 ;  /* 0x000180c515007988 */ /* 0x0001e2000800040c */
[----:B------:R-:W-:Y:S02]  /*41e0*/  LOP3.LUT R198, R199, R198, RZ, 0x3c, !PT ;  /* 0x000000c6c7c67212 */ /* 0x000fe400078e3cff */
[----:B------:R-:W-:Y:S01]  /*41f0*/  PRMT R10, RZ, 0x7610, R10 ;  /* 0x00007610ff0a7816 */ /* 0x000fe2000000000a */
[----:B0-----:R-:W-:Y:S02]  /*4200*/  IMAD.MOV.U32 R197, RZ, RZ, R196 ;  /* 0x000000ffffc57224 */ /* 0x001fe400078e00c4 */
[----:B------:R-:W-:Y:S01]  /*4210*/  IMAD.MOV.U32 R196, RZ, RZ, R201 ;  /* 0x000000ffffc47224 */ /* 0x000fe200078e00c9 */
[----:B------:R-:W-:-:S03]  /*4220*/  LOP3.LUT R201, R2, 0x30, RZ, 0x3c, !PT ;  /* 0x0000003002c97812 */ /* 0x000fc600078e3cff */
[C---:B------:R-:W-:Y:S01]  /*4230*/  IMAD.WIDE R20, R236.reuse, 0x2, R196 ;  /* 0x00000002ec147825 */ /* 0x040fe200078e02c4 */
[----:B------:R-:W-:Y:S01]  /*4240*/  LOP3.LUT R199, R199, R198, RZ, 0x3c, !PT ;  /* 0x000000c6c7c77212 */ /* 0x000fe200078e3cff */
[----:B------:R0:W-:Y:S04]  /*4250*/  STS.U16 [R201+UR12+0x580], R200 ;  /* 0x000580c8c9007988 */ /* 0x0001e8000800040c */
[----:B------:R1:W5:Y:S01]  /*4260*/  @!P0 LDG.E.U16 R10, desc[UR14][R20.64] ;  /* 0x0000000e140a8981 */ /* 0x000362000c1e1500 */
[----:B0-----:R-:W-:Y:S01]  /*4270*/  IMAD.WIDE R200, R236, 0x2, R198 ;  /* 0x00000002ecc87825 */ /* 0x001fe200078e02c6 */
[----:B-1----:R-:W-:-:S06]  /*4280*/  PRMT R21, RZ, 0x7610, R21 ;  /* 0x00007610ff157816 */ /* 0x002fcc0000000015 */
[----:B------:R0:W5:Y:S02]  /*4290*/  @!P0 LDG.E.U16 R21, desc[UR14][R200.64] ;  /* 0x0000000ec8158981 */ /* 0x000164000c1e1500 */
[----:B0-----:R-:W-:Y:S01]  /*42a0*/  LOP3.LUT R201, R2, 0x30, RZ, 0x3c, !PT ;  /* 0x0000003002c97812 */ /* 0x001fe200078e3cff */
[----:B------:R-:W-:-:S04]  /*42b0*/  IMAD.MOV.U32 R200, RZ, RZ, R203 ;  /* 0x000000ffffc87224 */ /* 0x000fc800078e00cb */
[----:B------:R0:W-:Y:S02]  /*42c0*/  STS.U16 [R201+UR12+0x980], R9 ;  /* 0x00098009c9007988 */ /* 0x0001e4000800040c */
[----:B0-----:R-:W-:Y:S01]  /*42d0*/  IMAD.MOV.U32 R201, RZ, RZ, R202 ;  /* 0x000000ffffc97224 */ /* 0x001fe200078e00ca */
[----:B------:R-:W-:Y:S01]  /*42e0*/  PRMT R9, RZ, 0x7610, R9 ;  /* 0x00007610ff097816 */ /* 0x000fe20000000009 */
[----:B------:R-:W-:-:S05]  /*42f0*/  IMAD.WIDE R202, R236, 0x2, R200 ;  /* 0x00000002ecca7825 */ /* 0x000fca00078e02c8 */
[----:B------:R0:W5:Y:S01]  /*4300*/  @!P0 LDG.E.U16 R9, desc[UR14][R202.64] ;  /* 0x0000000eca098981 */ /* 0x000162000c1e1500 */
[----:B------:R-:W-:Y:S02]  /*4310*/  PRMT R20, RZ, 0x7610, R20 ;  /* 0x00007610ff147816 */ /* 0x000fe40000000014 */
[----:B0-----:R-:W-:Y:S01]  /*4320*/  LOP3.LUT R203, R2, 0x30, RZ, 0x3c, !PT ;  /* 0x0000003002cb7812 */ /* 0x001fe200078e3cff */
[----:B------:R-:W-:-:S04]  /*4330*/  IMAD.MOV.U32 R202, RZ, RZ, R207 ;  /* 0x000000ffffca7224 */ /* 0x000fc800078e00cf */
[----:B---3--:R0:W-:Y:S01]  /*4340*/  STS.U16 [R203+UR12+0xd80], R204 ;  /* 0x000d80cccb007988 */ /* 0x0081e2000800040c */
[----:B------:R-:W-:Y:S01]  /*4350*/  LOP3.LUT R207, R2, 0x40, RZ, 0x3c, !PT ;  /* 0x0000004002cf7812 */ /* 0x000fe200078e3cff */
[----:B0-----:R-:W-:Y:S02]  /*4360*/  IMAD.MOV.U32 R203, RZ, RZ, R205 ;  /* 0x000000ffffcb7224 */ /* 0x001fe400078e00cd */
[----:B------:R-:W-:Y:S02]  /*4370*/  IMAD.WIDE R204, R236, 0x2, R202 ;  /* 0x00000002eccc7825 */ /* 0x000fe400078e02ca */
[----:B------:R0:W-:Y:S04]  /*4380*/  STS.U16 [R207+UR12+0x200], R206 ;  /* 0x000200cecf007988 */ /* 0x0001e8000800040c */
[----:B------:R1:W3:Y:S01]  /*4390*/  @!P0 LDG.E.U16 R20, desc[UR14][R204.64] ;  /* 0x0000000ecc148981 */ /* 0x0002e2000c1e1500 */
[----:B------:R-:W-:Y:S01]  /*43a0*/  PRMT R233, RZ, 0x7610, R233 ;  /* 0x00007610ffe97816 */ /* 0x000fe200000000e9 */
[----:B-1----:R-:W-:-:S02]  /*43b0*/  IMAD.MOV.U32 R204, RZ, RZ, R211 ;  /* 0x000000ffffcc7224 */ /* 0x002fc400078e00d3 */
[----:B------:R-:W-:Y:S02]  /*43c0*/  IMAD.MOV.U32 R205, RZ, RZ, R209 ;  /* 0x000000ffffcd7224 */ /* 0x000fe400078e00d1 */
[----:B0-----:R-:W-:Y:S01]  /*43d0*/  IMAD.WIDE R206, R236, 0x2, R204 ;  /* 0x00000002ecce7825 */ /* 0x001fe200078e02cc */
[----:B------:R-:W-:-:S04]  /*43e0*/  LOP3.LUT R209, R2, 0x40, RZ, 0x3c, !PT ;  /* 0x0000004002d17812 */ /* 0x000fc800078e3cff */
[----:B------:R0:W3:Y:S01]  /*43f0*/  @!P0 LDG.E.U16 R233, desc[UR14][R206.64] ;  /* 0x0000000ecee98981 */ /* 0x0000e2000c1e1500 */
[----:B------:R-:W-:-:S03]  /*4400*/  PRMT R234, RZ, 0x7610, R234 ;  /* 0x00007610ffea7816 */ /* 0x000fc600000000ea */
[----:B------:R1:W-:Y:S01]  /*4410*/  STS.U16 [R209+UR12+0x600], R208 ;  /* 0x000600d0d1007988 */ /* 0x0003e2000800040c */
[----:B0-----:R-:W-:Y:S02]  /*4420*/  IMAD.MOV.U32 R206, RZ, RZ, R215 ;  /* 0x000000ffffce7224 */ /* 0x001fe400078e00d7 */
[----:B------:R-:W-:Y:S02]  /*4430*/  IMAD.MOV.U32 R207, RZ, RZ, R213 ;  /* 0x000000ffffcf7224 */ /* 0x000fe400078e00d5 */
[----:B-1----:R-:W-:Y:S01]  /*4440*/  IMAD.WIDE R208, R236, 0x2, R206 ;  /* 0x00000002ecd07825 */ /* 0x002fe200078e02ce */
[----:B------:R-:W-:-:S04]  /*4450*/  LOP3.LUT R213, R2, 0x40, RZ, 0x3c, !PT ;  /* 0x0000004002d57812 */ /* 0x000fc800078e3cff */
[----:B------:R0:W3:Y:S01]  /*4460*/  @!P0 LDG.E.U16 R234, desc[UR14][R208.64] ;  /* 0x0000000ed0ea8981 */ /* 0x0000e2000c1e1500 */
[----:B------:R-:W-:-:S03]  /*4470*/  PRMT R235, RZ, 0x7610, R235 ;  /* 0x00007610ffeb7816 */ /* 0x000fc600000000eb */
[----:B------:R1:W-:Y:S01]  /*4480*/  STS.U16 [R213+UR12+0xa00], R210 ;  /* 0x000a00d2d5007988 */ /* 0x0003e2000800040c */
[----:B0-----:R-:W-:Y:S02]  /*4490*/  IMAD.MOV.U32 R208, RZ, RZ, R219 ;  /* 0x000000ffffd07224 */ /* 0x001fe400078e00db */
[----:B------:R-:W-:Y:S02]  /*44a0*/  IMAD.MOV.U32 R209, RZ, RZ, R217 ;  /* 0x000000ffffd17224 */ /* 0x000fe400078e00d9 */
[----:B-1----:R-:W-:Y:S01]  /*44b0*/  IMAD.WIDE R210, R236, 0x2, R208 ;  /* 0x00000002ecd27825 */ /* 0x002fe200078e02d0 */
[----:B------:R0:W-:Y:S04]  /*44c0*/  STS.U16 [R213+UR12+0xe00], R212 ;  /* 0x000e00d4d5007988 */ /* 0x0001e8000800040c */
[----:B------:R1:W3:Y:S01]  /*44d0*/  @!P0 LDG.E.U16 R235, desc[UR14][R210.64] ;  /* 0x0000000ed2eb8981 */ /* 0x0002e2000c1e1500 */
[----:B------:R-:W-:Y:S01]  /*44e0*/  PRMT R237, RZ, 0x7610, R237 ;  /* 0x00007610ffed7816 */ /* 0x000fe200000000ed */
[----:B-1----:R-:W-:-:S02]  /*44f0*/  IMAD.MOV.U32 R210, RZ, RZ, R223 ;  /* 0x000000ffffd27224 */ /* 0x002fc400078e00df */
[----:B------:R-:W-:Y:S02]  /*4500*/  IMAD.MOV.U32 R211, RZ, RZ, R221 ;  /* 0x000000ffffd37224 */ /* 0x000fe400078e00dd */
[----:B0-----:R-:W-:Y:S01]  /*4510*/  IMAD.WIDE R212, R236, 0x2, R210 ;  /* 0x00000002ecd47825 */ /* 0x001fe200078e02d2 */
[----:B------:R-:W-:-:S04]  /*4520*/  LOP3.LUT R221, R2, 0x50, RZ, 0x3c, !PT ;  /* 0x0000005002dd7812 */ /* 0x000fc800078e3cff */
[----:B------:R0:W3:Y:S04]  /*4530*/  @!P0 LDG.E.U16 R237, desc[UR14][R212.64] ;  /* 0x0000000ed4ed8981 */ /* 0x0000e8000c1e1500 */
[----:B------:R1:W-:Y:S01]  /*4540*/  STS.U16 [R221+UR12+0x280], R214 ;  /* 0x000280d6dd007988 */ /* 0x0003e2000800040c */
[----:B0-----:R-:W-:Y:S02]  /*4550*/  IMAD.MOV.U32 R212, RZ, RZ, R239 ;  /* 0x000000ffffd47224 */ /* 0x001fe400078e00ef */
[--C-:B------:R-:W-:Y:S01]  /*4560*/  IMAD.MOV.U32 R213, RZ, RZ, R238.reuse ;  /* 0x000000ffffd57224 */ /* 0x100fe200078e00ee */
[----:B------:R-:W-:Y:S01]  /*4570*/  PRMT R238, RZ, 0x7610, R238 ;  /* 0x00007610ffee7816 */ /* 0x000fe200000000ee */
[----:B-1----:R-:W-:Y:S01]  /*4580*/  IMAD.WIDE R214, R236, 0x2, R212 ;  /* 0x00000002ecd67825 */ /* 0x002fe200078e02d4 */
[----:B------:R0:W-:Y:S04]  /*4590*/  STS.U16 [R221+UR12+0x680], R216 ;  /* 0x000680d8dd007988 */ /* 0x0001e8000800040c */
[----:B------:R1:W3:Y:S01]  /*45a0*/  @!P0 LDG.E.U16 R238, desc[UR14][R214.64] ;  /* 0x0000000ed6ee8981 */ /* 0x0002e2000c1e1500 */
[----:B------:R-:W-:Y:S01]  /*45b0*/  PRMT R239, RZ, 0x7610, R239 ;  /* 0x00007610ffef7816 */ /* 0x000fe200000000ef */
[----:B-1----:R-:W-:-:S02]  /*45c0*/  IMAD.MOV.U32 R214, RZ, RZ, R241 ;  /* 0x000000ffffd67224 */ /* 0x002fc400078e00f1 */
[----:B------:R-:W-:Y:S02]  /*45d0*/  IMAD.MOV.U32 R215, RZ, RZ, R240 ;  /* 0x000000ffffd77224 */ /* 0x000fe400078e00f0 */
[----:B0-----:R-:W-:Y:S01]  /*45e0*/  IMAD.WIDE R216, R236, 0x2, R214 ;  /* 0x00000002ecd87825 */ /* 0x001fe200078e02d6 */
[----:B------:R0:W-:Y:S04]  /*45f0*/  STS.U16 [R221+UR12+0xa80], R218 ;  /* 0x000a80dadd007988 */ /* 0x0001e8000800040c */
[----:B------:R1:W3:Y:S01]  /*4600*/  @!P0 LDG.E.U16 R239, desc[UR14][R216.64] ;  /* 0x0000000ed8ef8981 */ /* 0x0002e2000c1e1500 */
[----:B------:R-:W-:Y:S01]  /*4610*/  PRMT R240, RZ, 0x7610, R240 ;  /* 0x00007610fff07816 */ /* 0x000fe200000000f0 */
[----:B-1----:R-:W-:Y:S02]  /*4620*/  IMAD.MOV.U32 R216, RZ, RZ, R244 ;  /* 0x000000ffffd87224 */ /* 0x002fe400078e00f4 */
[----:B------:R-:W-:-:S02]  /*4630*/  IMAD.MOV.U32 R217, RZ, RZ, R243 ;  /* 0x000000ffffd97224 */ /* 0x000fc400078e00f3 */
[C---:B0-----:R-:W-:Y:S01]  /*4640*/  IMAD.WIDE R218, R236.reuse, 0x2, R216 ;  /* 0x00000002ecda7825 */ /* 0x041fe200078e02d8 */
[----:B------:R0:W-:Y:S04]  /*4650*/  STS.U16 [R221+UR12+0xe80], R220 ;  /* 0x000e80dcdd007988 */ /* 0x0001e8000800040c */
[----:B------:R1:W3:Y:S01]  /*4660*/  @!P0 LDG.E.U16 R240, desc[UR14][R218.64] ;  /* 0x0000000edaf08981 */ /* 0x0002e2000c1e1500 */
[----:B------:R-:W-:Y:S01]  /*4670*/  PRMT R241, RZ, 0x7610, R241 ;  /* 0x00007610fff17816 */ /* 0x000fe200000000f1 */
[----:B-1----:R-:W-:Y:S02]  /*4680*/  IMAD.MOV.U32 R218, RZ, RZ, R246 ;  /* 0x000000ffffda7224 */ /* 0x002fe400078e00f6 */
        /* <DEDUP_REMOVED lines=8> */
[----:B-1----:R-:W-:-:S05]  /*4710*/  IMAD.WIDE R222, R236, 0x2, R220 ;  /* 0x00000002ecde7825 */ /* 0x002fca00078e02dc */
[----:B------:R-:W3:Y:S04]  /*4720*/  @!P0 LDG.E.U16 R243, desc[UR14][R222.64] ;  /* 0x0000000edef38981 */ /* 0x000ee8000c1e1500 */
[----:B------:R-:W-:Y:S04]  /*4730*/  STS.U16 [R244+UR12+0x700], R8 ;  /* 0x00070008f4007988 */ /* 0x000fe8000800040c */
[----:B------:R0:W-:Y:S04]  /*4740*/  STS.U16 [R244+UR12+0xb00], R4 ;  /* 0x000b0004f4007988 */ /* 0x0001e8000800040c */
[----:B------:R-:W-:Y:S04]  /*4750*/  STS.U16 [R244+UR12+0xf00], R232 ;  /* 0x000f00e8f4007988 */ /* 0x000fe8000800040c */
[----:B------:R-:W-:Y:S01]  /*4760*/  STS.U16 [R252+UR12+0x380], R231 ;  /* 0x000380e7fc007988 */ /* 0x000fe2000800040c */
[----:B------:R-:W-:Y:S01]  /*4770*/  UMOV UR4, UR13 ;  /* 0x0000000d00047c82 */ /* 0x000fe20008000000 */
[----:B------:R-:W-:Y:S01]  /*4780*/  UMOV UR5, 0x40000040 ;  /* 0x4000004000057882 */ /* 0x000fe20000000000 */
[----:B------:R-:W-:Y:S01]  /*4790*/  UMOV UR18, UR6 ;  /* 0x0000000600127c82 */ /* 0x000fe20008000000 */
[----:B------:R-:W-:Y:S01]  /*47a0*/  STS.U16 [R252+UR12+0x780], R230 ;  /* 0x000780e6fc007988 */ /* 0x000fe2000800040c */
[----:B------:R-:W-:Y:S01]  /*47b0*/  UMOV UR19, UR7 ;  /* 0x0000000700137c82 */ /* 0x000fe20008000000 */
[----:B------:R-:W-:Y:S01]  /*47c0*/  UMOV UR22, UR10 ;  /* 0x0000000a00167c82 */ /* 0x000fe20008000000 */
[----:B------:R-:W-:Y:S01]  /*47d0*/  UMOV UR23, UR11 ;  /* 0x0000000b00177c82 */ /* 0x000fe20008000000 */
[----:B------:R-:W-:Y:S01]  /*47e0*/  STS.U16 [R252+UR12+0xb80], R229 ;  /* 0x000b80e5fc007988 */ /* 0x000fe2000800040c */
[----:B0-----:R-:W0:Y:S03]  /*47f0*/  LDC R4, c[0x0][0x238] ;  /* 0x00008e00ff047b82 */ /* 0x001e260000000800 */
[----:B------:R-:W-:Y:S04]  /*4800*/  STS.U16 [R252+UR12+0xf80], R228 ;  /* 0x000f80e4fc007988 */ /* 0x000fe8000800040c */
[----:B------:R-:W-:Y:S04]  /*4810*/  STS.U16 [R3+UR12+0x2000], R227 ;  /* 0x002000e303007988 */ /* 0x000fe8000800040c */
[----:B------:R-:W-:Y:S04]  /*4820*/  STS.U16 [R3+UR12+0x2200], R226 ;  /* 0x002200e203007988 */ /* 0x000fe8000800040c */
[----:B------:R-:W-:Y:S04]  /*4830*/  STS.U16 [R3+UR12+0x2400], R225 ;  /* 0x002400e103007988 */ /* 0x000fe8000800040c */
[----:B--2---:R-:W-:Y:S04]  /*4840*/  STS.U16 [R3+UR12+0x2600], R224 ;  /* 0x002600e003007988 */ /* 0x004fe8000800040c */
[----:B----4-:R-:W-:Y:S04]  /*4850*/  STS.U16 [R3+UR12+0x2800], R155 ;  /* 0x0028009b03007988 */ /* 0x010fe8000800040c */
[----:B------:R-:W-:Y:S04]  /*4860*/  STS.U16 [R3+UR12+0x2a00], R154 ;  /* 0x002a009a03007988 */ /* 0x000fe8000800040c */
[----:B-----5:R-:W-:Y:S04]  /*4870*/  STS.U16 [R3+UR12+0x2c00], R153 ;  /* 0x002c009903007988 */ /* 0x020fe8000800040c */
[----:B------:R-:W-:Y:S04]  /*4880*/  STS.U16 [R3+UR12+0x2e00], R152 ;  /* 0x002e009803007988 */ /* 0x000fe8000800040c */
[----:B------:R-:W-:Y:S04]  /*4890*/  STS.U16 [R3+UR12+0x3000], R23 ;  /* 0x0030001703007988 */ /* 0x000fe8000800040c */
[----:B------:R-:W-:Y:S04]  /*48a0*/  STS.U16 [R3+UR12+0x3200], R22 ;  /* 0x0032001603007988 */ /* 0x000fe8000800040c */
[----:B------:R-:W-:Y:S04]  /*48b0*/  STS.U16 [R3+UR12+0x3400], R21 ;  /* 0x0034001503007988 */ /* 0x000fe8000800040c */
[----:B---3--:R-:W-:Y:S04]  /*48c0*/  STS.U16 [R3+UR12+0x3600], R20 ;  /* 0x0036001403007988 */ /* 0x008fe8000800040c */
[----:B------:R-:W-:Y:S04]  /*48d0*/  STS.U16 [R3+UR12+0x3800], R234 ;  /* 0x003800ea03007988 */ /* 0x000fe8000800040c */
        /* <DEDUP_REMOVED lines=13> */
[----:B------:R1:W-:Y:S04]  /*49b0*/  STS.U16 [R249+UR12+0x3500], R9 ;  /* 0x00350009f9007988 */ /* 0x0003e8000800040c */
[----:B------:R-:W-:Y:S04]  /*49c0*/  STS.U16 [R249+UR12+0x3700], R233 ;  /* 0x003700e9f9007988 */ /* 0x000fe8000800040c */
[----:B------:R-:W-:Y:S04]  /*49d0*/  STS.U16 [R249+UR12+0x3900], R235 ;  /* 0x003900ebf9007988 */ /* 0x000fe8000800040c */
[----:B------:R2:W-:Y:S04]  /*49e0*/  STS.U16 [R249+UR12+0x3b00], R238 ;  /* 0x003b00eef9007988 */ /* 0x0005e8000800040c */
[----:B------:R-:W-:Y:S04]  /*49f0*/  STS.U16 [R249+UR12+0x3d00], R240 ;  /* 0x003d00f0f9007988 */ /* 0x000fe8000800040c */
[----:B------:R3:W-:Y:S01]  /*4a00*/  STS.U16 [R249+UR12+0x3f00], R243 ;  /* 0x003f00f3f9007988 */ /* 0x0007e2000800040c */
[----:B------:R4:W-:Y:S06]  /*4a10*/  MEMBAR.ALL.CTA ;  /* 0x0000000000007992 */ /* 0x0009ec0000008000 */
[----:B----4-:R-:W4:Y:S02]  /*4a20*/  FENCE.VIEW.ASYNC.S ;  /* 0x00000000000073c6 */ /* 0x010f240000000000 */
[----:B----4-:R-:W-:Y:S06]  /*4a30*/  BAR.SYNC.DEFER_BLOCKING 0x0 ;  /* 0x0000000000007b1d */ /* 0x010fec0000010000 */
[----:B------:R-:W-:-:S06]  /*4a40*/  WARPGROUP.ARRIVE ;  /* 0x00000000000079c5 */ /* 0x000fcc0000000000 */
[----:B------:R-:W-:-:S12]  /*4a50*/  HGMMA.64x128x16.F32 R88, gdesc[UR4].tnspA, R88 ;  /* 0x21e00000045879f0 */ /* 0x000fd80008700858 */
[----:B------:R-:W-:-:S12]  /*4a60*/  HGMMA.64x128x16.F32 R88, gdesc[UR8].tnspA, R88 ;  /* 0x21e00000085879f0 */ /* 0x000fd80008700858 */
[----:B------:R-:W-:Y:S01]  /*4a70*/  HGMMA.64x128x16.F32 R24, gdesc[UR16].tnspA, R24 ;  /* 0x21e00000101879f0 */ /* 0x000fe20008700818 */
[----:B-1----:R-:W-:-:S04]  /*4a80*/  IMAD.WIDE R8, R242, 0x2, R198 ;  /* 0x00000002f2087825 */ /* 0x002fc800078e02c6 */
[----:B------:R-:W-:Y:S02]  /*4a90*/  IMAD.MOV.U32 R199, RZ, RZ, R8 ;  /* 0x000000ffffc77224 */ /* 0x000fe400078e0008 */
[----:B------:R-:W-:Y:S02]  /*4aa0*/  IMAD.MOV.U32 R198, RZ, RZ, R9 ;  /* 0x000000ffffc67224 */ /* 0x000fe400078e0009 */
[----:B------:R-:W-:-:S04]  /*4ab0*/  IMAD.WIDE R8, R242, 0x2, R194 ;  /* 0x00000002f2087825 */ /* 0x000fc800078e02c2 */
[----:B------:R-:W-:Y:S02]  /*4ac0*/  IMAD.MOV.U32 R195, RZ, RZ, R8 ;  /* 0x000000ffffc37224 */ /* 0x000fe400078e0008 */
[----:B------:R-:W-:Y:S02]  /*4ad0*/  IMAD.MOV.U32 R194, RZ, RZ, R9 ;  /* 0x000000ffffc27224 */ /* 0x000fe400078e0009 */
[----:B------:R-:W-:Y:S01]  /*4ae0*/  IMAD.WIDE R8, R242, 0x2, R188 ;  /* 0x00000002f2087825 */ /* 0x000fe200078e02bc */
[----:B------:R-:W-:Y:S03]  /*4af0*/  HGMMA.64x128x16.F32 R24, gdesc[UR20].tnspA, R24, gsb0 ;  /* 0x21e00000141879f0 */ /* 0x000fe60008000818 */
[----:B------:R-:W-:Y:S02]  /*4b00*/  IMAD.MOV.U32 R189, RZ, RZ, R8 ;  /* 0x000000ffffbd7224 */ /* 0x000fe400078e0008 */
[----:B------:R-:W-:-:S02]  /*4b10*/  IMAD.MOV.U32 R188, RZ, RZ, R9 ;  /* 0x000000ffffbc7224 */ /* 0x000fc400078e0009 */
[----:B------:R-:W-:Y:S02]  /*4b20*/  VIADD R5, R5, 0xffffffff ;  /* 0xffffffff05057836 */ /* 0x000fe40000000000 */
[----:B------:R-:W-:-:S04]  /*4b30*/  IMAD.WIDE R10, R242, 0x2, R192 ;  /* 0x00000002f20a7825 */ /* 0x000fc800078e02c0 */
[----:B------:R-:W-:Y:S01]  /*4b40*/  IMAD.WIDE R8, R242, 0x2, R182 ;  /* 0x00000002f2087825 */ /* 0x000fe200078e02b6 */
[----:B------:R-:W-:-:S03]  /*4b50*/  ISETP.NE.U32.AND P0, PT, R5, RZ, PT ;  /* 0x000000ff0500720c */ /* 0x000fc60003f05070 */
[----:B------:R-:W-:Y:S02]  /*4b60*/  IMAD.MOV.U32 R193, RZ, RZ, R10 ;  /* 0x000000ffffc17224 */ /* 0x000fe400078e000a */
[----:B------:R-:W-:Y:S02]  /*4b70*/  IMAD.MOV.U32 R192, RZ, RZ, R11 ;  /* 0x000000ffffc07224 */ /* 0x000fe400078e000b */
[----:B------:R-:W-:Y:S02]  /*4b80*/  IMAD.MOV.U32 R183, RZ, RZ, R8 ;  /* 0x000000ffffb77224 */ /* 0x000fe400078e0008 */
[----:B------:R-:W-:Y:S02]  /*4b90*/  IMAD.MOV.U32 R182, RZ, RZ, R9 ;  /* 0x000000ffffb67224 */ /* 0x000fe400078e0009 */
[----:B------:R-:W-:-:S04]  /*4ba0*/  IMAD.WIDE R10, R242, 0x2, R186 ;  /* 0x00000002f20a7825 */ /* 0x000fc800078e02ba */
[----:B------:R-:W-:-:S04]  /*4bb0*/  IMAD.WIDE R8, R242, 0x2, R178 ;  /* 0x00000002f2087825 */ /* 0x000fc800078e02b2 */
[----:B------:R-:W-:Y:S02]  /*4bc0*/  IMAD.MOV.U32 R187, RZ, RZ, R10 ;  /* 0x000000ffffbb7224 */ /* 0x000fe400078e000a */
[----:B------:R-:W-:Y:S02]  /*4bd0*/  IMAD.MOV.U32 R186, RZ, RZ, R11 ;  /* 0x000000ffffba7224 */ /* 0x000fe400078e000b */
[----:B------:R-:W-:Y:S02]  /*4be0*/  IMAD.MOV.U32 R179, RZ, RZ, R8 ;  /* 0x000000ffffb37224 */ /* 0x000fe400078e0008 */
[----:B------:R-:W-:Y:S02]  /*4bf0*/  IMAD.MOV.U32 R178, RZ, RZ, R9 ;  /* 0x000000ffffb27224 */ /* 0x000fe400078e0009 */
[----:B------:R-:W-:-:S04]  /*4c00*/  IMAD.WIDE R212, R242, 0x2, R212 ;  /* 0x00000002f2d47825 */ /* 0x000fc800078e02d4 */
        /* <DEDUP_REMOVED lines=12> */
[----:B--2---:R-:W-:Y:S02]  /*4cd0*/  IMAD.MOV.U32 R238, RZ, RZ, R213 ;  /* 0x000000ffffee7224 */ /* 0x004fe400078e00d5 */
[----:B------:R-:W-:-:S04]  /*4ce0*/  IMAD.WIDE R196, R242, 0x2, R196 ;  /* 0x00000002f2c47825 */ /* 0x000fc800078e02c4 */
[----:B------:R-:W-:Y:S02]  /*4cf0*/  IMAD.MOV.U32 R181, RZ, RZ, R10 ;  /* 0x000000ffffb57224 */ /* 0x000fe400078e000a */
[----:B------:R-:W-:Y:S02]  /*4d00*/  IMAD.MOV.U32 R180, RZ, RZ, R11 ;  /* 0x000000ffffb47224 */ /* 0x000fe400078e000b */
[----:B------:R-:W-:Y:S02]  /*4d10*/  IMAD.MOV.U32 R173, RZ, RZ, R8 ;  /* 0x000000ffffad7224 */ /* 0x000fe400078e0008 */
[----:B------:R-:W-:Y:S02]  /*4d20*/  IMAD.MOV.U32 R172, RZ, RZ, R9 ;  /* 0x000000ffffac7224 */ /* 0x000fe400078e0009 */
[----:B---3--:R-:W-:Y:S02]  /*4d30*/  IMAD.MOV.U32 R243, RZ, RZ, R217 ;  /* 0x000000fffff37224 */ /* 0x008fe400078e00d9 */
[----:B------:R-:W-:-:S02]  /*4d40*/  IMAD.MOV.U32 R213, RZ, RZ, R207 ;  /* 0x000000ffffd57224 */ /* 0x000fc400078e00cf */
[----:B------:R-:W-:-:S04]  /*4d50*/  IMAD.WIDE R12, R242, 0x2, R184 ;  /* 0x00000002f20c7825 */ /* 0x000fc800078e02b8 */
[----:B------:R-:W-:-:S04]  /*4d60*/  IMAD.WIDE R10, R242, 0x2, R176 ;  /* 0x00000002f20a7825 */ /* 0x000fc800078e02b0 */
[----:B0-----:R-:W-:Y:S02]  /*4d70*/  IMAD.SHL.U32 R4, R4, 0x20, RZ ;  /* 0x0000002004047824 */ /* 0x001fe400078e00ff */
[----:B------:R-:W-:-:S04]  /*4d80*/  IMAD.WIDE R8, R242, 0x2, R170 ;  /* 0x00000002f2087825 */ /* 0x000fc800078e02aa */
[----:B------:R-:W-:Y:S02]  /*4d90*/  IMAD.MOV.U32 R217, RZ, RZ, R209 ;  /* 0x000000ffffd97224 */ /* 0x000fe400078e00d1 */
[----:B------:R-:W-:Y:S02]  /*4da0*/  IMAD.MOV.U32 R207, RZ, RZ, R202 ;  /* 0x000000ffffcf7224 */ /* 0x000fe400078e00ca */
[----:B------:R-:W-:Y:S02]  /*4db0*/  IMAD.MOV.U32 R247, RZ, RZ, R221 ;  /* 0x000000fffff77224 */ /* 0x000fe400078e00dd */
[----:B------:R-:W-:Y:S02]  /*4dc0*/  IMAD.MOV.U32 R209, RZ, RZ, R205 ;  /* 0x000000ffffd17224 */ /* 0x000fe400078e00cd */
[----:B------:R-:W-:Y:S01]  /*4dd0*/  IMAD.MOV.U32 R202, RZ, RZ, R201 ;  /* 0x000000ffffca7224 */ /* 0x000fe200078e00c9 */
[----:B------:R-:W-:Y:S02]  /*4de0*/  WARPGROUP.DEPBAR.LE gsb0, 0x0 ;  /* 0x00008000000079c5 */ /* 0x000fe40000010000 */
[----:B------:R-:W-:-:S02]  /*4df0*/  IMAD.MOV.U32 R245, RZ, RZ, R219 ;  /* 0x000000fffff57224 */ /* 0x000fc400078e00db */
[----:B------:R-:W-:Y:S02]  /*4e00*/  IMAD.MOV.U32 R240, RZ, RZ, R215 ;  /* 0x000000fffff07224 */ /* 0x000fe400078e00d7 */
[----:B------:R-:W-:Y:S02]  /*4e10*/  IMAD.MOV.U32 R221, RZ, RZ, R211 ;  /* 0x000000ffffdd7224 */ /* 0x000fe400078e00d3 */
[----:B------:R-:W-:Y:S02]  /*4e20*/  IMAD.MOV.U32 R205, RZ, RZ, R203 ;  /* 0x000000ffffcd7224 */ /* 0x000fe400078e00cb */
[----:B------:R-:W-:Y:S02]  /*4e30*/  IMAD.MOV.U32 R201, RZ, RZ, R196 ;  /* 0x000000ffffc97224 */ /* 0x000fe400078e00c4 */
[----:B------:R-:W-:Y:S02]  /*4e40*/  IMAD.MOV.U32 R248, RZ, RZ, R220 ;  /* 0x000000fffff87224 */ /* 0x000fe400078e00dc */
        /* <DEDUP_REMOVED lines=10> */
[----:B------:R-:W-:-:S04]  /*4ef0*/  IMAD.WIDE R190, R242, 0x2, R190 ;  /* 0x00000002f2be7825 */ /* 0x000fc800078e02be */
[----:B------:R-:W-:Y:S02]  /*4f00*/  IMAD.MOV.U32 R185, RZ, RZ, R12 ;  /* 0x000000ffffb97224 */ /* 0x000fe400078e000c */
[----:B------:R-:W-:Y:S02]  /*4f10*/  IMAD.MOV.U32 R184, RZ, RZ, R13 ;  /* 0x000000ffffb87224 */ /* 0x000fe400078e000d */
[----:B------:R-:W-:-:S04]  /*4f20*/  IMAD.WIDE R174, R242, 0x2, R174 ;  /* 0x00000002f2ae7825 */ /* 0x000fc800078e02ae */
        /* <DEDUP_REMOVED lines=9> */
[----:B------:R-:W-:Y:S02]  /*4fc0*/  IMAD.MOV.U32 R171, RZ, RZ, R8 ;  /* 0x000000ffffab7224 */ /* 0x000fe400078e0008 */
[----:B------:R-:W-:Y:S02]  /*4fd0*/  IMAD.MOV.U32 R170, RZ, RZ, R9 ;  /* 0x000000ffffaa7224 */ /* 0x000fe400078e0009 */
[----:B------:R-:W-:Y:S01]  /*4fe0*/  VIADD R6, R6, 0xffffffe0 ;  /* 0xffffffe006067836 */ /* 0x000fe20000000000 */
[----:B------:R-:W-:Y:S06]  /*4ff0*/  @P0 BRA `(.L_x_1) ;  /* 0xffffffdc00bc0947 */ /* 0x000fec000383ffff */
[----:B------:R-:W-:Y:S02]  /*5000*/  F2FP.F16.F32.PACK_AB R67, R67, R66 ;  /* 0x000000424343723e */ /* 0x000fe400000000ff */
[----:B------:R-:W-:Y:S02]  /*5010*/  F2FP.F16.F32.PACK_AB R66, R65, R64 ;  /* 0x000000404142723e */ /* 0x000fe400000000ff */
[----:B------:R-:W-:Y:S02]  /*5020*/  F2FP.F16.F32.PACK_AB R64, R129, R128 ;  /* 0x000000808140723e */ /* 0x000fe400000000ff */
[----:B------:R-:W-:Y:S02]  /*5030*/  F2FP.F16.F32.PACK_AB R128, R125, R124 ;  /* 0x0000007c7d80723e */ /* 0x000fe400000000ff */
[----:B------:R-:W-:Y:S02]  /*5040*/  F2FP.F16.F32.PACK_AB R87, R87, R86 ;  /* 0x000000565757723e */ /* 0x000fe400000000ff */
[----:B------:R-:W-:-:S02]  /*5050*/  F2FP.F16.F32.PACK_AB R83, R83, R82 ;  /* 0x000000525353723e */ /* 0x000fc400000000ff */
        /* <DEDUP_REMOVED lines=57> */
[----:B------:R-:W-:-:S07]  /*53f0*/  F2FP.F16.F32.PACK_AB R24, R89, R88 ;  /* 0x000000585918723e */ /* 0x000fce00000000ff */
.L_x_0:
[----:B------:R-:W0:Y:S01]  /*5400*/  S2R R3, SR_TID.X ;  /* 0x0000000000037919 */ /* 0x000e220000002100 */
[----:B------:R-:W-:Y:S01]  /*5410*/  LEA R251, R251, UR12, 0x4 ;  /* 0x0000000cfbfb7c11 */ /* 0x000fe2000f8e20ff */
[----:B------:R-:W-:Y:S01]  /*5420*/  ULDC.64 UR4, c[0x0][0x228] ;  /* 0x00008a0000047ab9 */ /* 0x000fe20000000a00 */
[----:B------:R-:W-:Y:S01]  /*5430*/  VIADD R4, R0, 0x1 ;  /* 0x0000000100047836 */ /* 0x000fe20000000000 */
[----:B------:R-:W1:Y:S01]  /*5440*/  S2R R5, SR_TID.X ;  /* 0x0000000000057919 */ /* 0x000e620000002100 */
[----:B------:R-:W-:Y:S01]  /*5450*/  BAR.SYNC.DEFER_BLOCKING 0x0 ;  /* 0x0000000000007b1d */ /* 0x000fe20000010000 */
[----:B------:R-:W-:-:S04]  /*5460*/  ISETP.GE.AND P0, PT, R250, UR4, PT ;  /* 0x00000004fa007c0c */ /* 0x000fc8000bf06270 */
[----:B------:R-:W-:Y:S01]  /*5470*/  ISETP.LT.AND P5, PT, R0, UR5, !P0 ;  /* 0x0000000500007c0c */ /* 0x000fe2000c7a1270 */
[----:B------:R-:W-:Y:S01]  /*5480*/  ULDC UR6, c[0x0][0x22c] ;  /* 0x00008b0000067ab9 */ /* 0x000fe20000000800 */
[----:B------:R-:W-:Y:S01]  /*5490*/  ULDC UR4, c[0x0][0x22c] ;  /* 0x00008b0000047ab9 */ /* 0x000fe20000000800 */
[----:B------:R-:W-:Y:S01]  /*54a0*/  ISETP.LT.AND P4, PT, R4, UR6, !P0 ;  /* 0x0000000604007c0c */ /* 0x000fe2000c781270 */
[----:B------:R-:W-:Y:S01]  /*54b0*/  VIADD R4, R0, 0x2 ;  /* 0x0000000200047836 */ /* 0x000fe20000000000 */
[----:B------:R-:W-:Y:S01]  /*54c0*/  ULDC UR6, c[0x0][0x22c] ;  /* 0x00008b0000067ab9 */ /* 0x000fe20000000800 */
[----:B------:R-:W-:-:S03]  /*54d0*/  ULDC UR5, c[0x0][0x22c] ;  /* 0x00008b0000057ab9 */ /* 0x000fc60000000800 */
[----:B------:R-:W-:Y:S01]  /*54e0*/  ISETP.LT.AND P2, PT, R4, UR4, !P0 ;  /* 0x0000000404007c0c */ /* 0x000fe2000c741270 */
[----:B------:R-:W-:Y:S01]  /*54f0*/  ULDC UR4, c[0x0][0x22c] ;  /* 0x00008b0000047ab9 */ /* 0x000fe20000000800 */
[C---:B0-----:R-:W-:Y:S02]  /*5500*/  IMAD.SHL.U32 R2, R3.reuse, 0x10, RZ ;  /* 0x0000001003027824 */ /* 0x041fe400078e00ff */
[----:B------:R-:W-:Y:S01]  /*5510*/  IMAD.SHL.U32 R3, R3, 0x40, RZ ;  /* 0x0000004003037824 */ /* 0x000fe200078e00ff */
[----:B-1----:R-:W-:Y:S02]  /*5520*/  LOP3.LUT R5, R5, 0x60, RZ, 0xc0, !PT ;  /* 0x0000006005057812 */ /* 0x002fe400078ec0ff */
[----:B------:R-:W-:Y:S02]  /*5530*/  LOP3.LUT R2, R2, 0xf0, RZ, 0xc0, !PT ;  /* 0x000000f002027812 */ /* 0x000fe400078ec0ff */
[----:B------:R-:W-:-:S04]  /*5540*/  LOP3.LUT R3, R3, 0x400, RZ, 0xc0, !PT ;  /* 0x0000040003037812 */ /* 0x000fc800078ec0ff */
[----:B------:R-:W-:Y:S01]  /*5550*/  IADD3 R2, R3, UR12, R2 ;  /* 0x0000000c03027c10 */ /* 0x000fe2000fffe002 */
[----:B------:R-:W-:-:S04]  /*5560*/  VIADD R3, R0, 0x3 ;  /* 0x0000000300037836 */ /* 0x000fc80000000000 */
[----:B------:R-:W-:Y:S01]  /*5570*/  IMAD R88, R5, 0x8, R2 ;  /* 0x0000000805587824 */ /* 0x000fe200078e0202 */
[----:B------:R-:W-:Y:S01]  /*5580*/  ISETP.LT.AND P1, PT, R3, UR6, !P0 ;  /* 0x0000000603007c0c */ /* 0x000fe2000c721270 */
[----:B------:R-:W-:Y:S01]  /*5590*/  VIADD R3, R0, 0x4 ;  /* 0x0000000400037836 */ /* 0x000fe20000000000 */
[----:B------:R-:W-:Y:S02]  /*55a0*/  ULDC.64 UR6, c[0x0][0x220] ;  /* 0x0000880000067ab9 */ /* 0x000fe40000000a00 */
[----:B------:R-:W-:Y:S01]  /*55b0*/  STSM.16.M88.4 [R88], R24 ;  /* 0x0000001858007844 */ /* 0x000fe20000000200 */
[----:B------:R-:W-:Y:S01]  /*55c0*/  BAR.SYNC.DEFER_BLOCKING 0x0 ;  /* 0x0000000000007b1d */ /* 0x000fe20000010000 */
[----:B------:R-:W-:-:S05]  /*55d0*/  ISETP.LT.AND P3, PT, R3, UR4, !P0 ;  /* 0x0000000403007c0c */ /* 0x000fca000c761270 */
[----:B------:R-:W-:Y:S02]  /*55e0*/  ULDC UR4, c[0x0][0x244] ;  /* 0x0000910000047ab9 */ /* 0x000fe40000000800 */
[----:B------:R-:W-:Y:S01]  /*55f0*/  IMAD R3, R250, UR4, RZ ;  /* 0x00000004fa037c24 */ /* 0x000fe2000f8e02ff */
[----:B------:R-:W-:-:S04]  /*5600*/  ULDC UR4, c[0x0][0x248] ;  /* 0x0000920000047ab9 */ /* 0x000fc80000000800 */
[----:B------:R-:W-:Y:S01]  /*5610*/  LEA R2, P6, R3, UR6, 0x1 ;  /* 0x0000000603027c11 */ /* 0x000fe2000f8c08ff */
[----:B------:R-:W-:-:S03]  /*5620*/  ULDC UR6, c[0x0][0x248] ;  /* 0x0000920000067ab9 */ /* 0x000fc60000000800 */
[----:B------:R-:W-:Y:S01]  /*5630*/  LEA.HI.X.SX32 R3, R3, UR7, 0x1, P6 ;  /* 0x0000000703037c11 */ /* 0x000fe2000b0f0eff */
[----:B------:R-:W-:Y:S01]  /*5640*/  ULDC UR7, c[0x0][0x22c] ;  /* 0x00008b0000077ab9 */ /* 0x000fe20000000800 */
[----:B------:R-:W0:Y:S01]  /*5650*/  LDS.128 R60, [R251] ;  /* 0x00000000fb3c7984 */ /* 0x000e220000000c00 */
[----:B------:R-:W-:Y:S06]  /*5660*/  BAR.SYNC.DEFER_BLOCKING 0x0 ;  /* 0x0000000000007b1d */ /* 0x000fec0000010000 */
[----:B------:R-:W-:Y:S02]  /*5670*/  STSM.16.M88.4 [R88], R28 ;  /* 0x0000001c58007844 */ /* 0x000fe40000000200 */
[----:B------:R-:W-:Y:S06]  /*5680*/  BAR.SYNC.DEFER_BLOCKING 0x0 ;  /* 0x0000000000007b1d */ /* 0x000fec0000010000 */
[----:B------:R-:W1:Y:S02]  /*5690*/  LDS.128 R56, [R251] ;  /* 0x00000000fb387984 */ /* 0x000e640000000c00 */
[----:B------:R-:W-:Y:S06]  /*56a0*/  BAR.SYNC.DEFER_BLOCKING 0x0 ;  /* 0x0000000000007b1d */ /* 0x000fec0000010000 */
[----:B------:R-:W-:Y:S02]  /*56b0*/  STSM.16.M88.4 [R88], R32 ;  /* 0x0000002058007844 */ /* 0x000fe40000000200 */
[----:B------:R-:W-:Y:S06]  /*56c0*/  BAR.SYNC.DEFER_BLOCKING 0x0 ;  /* 0x0000000000007b1d */ /* 0x000fec0000010000 */
[----:B------:R-:W2:Y:S02]  /*56d0*/  LDS.128 R52, [R251] ;  /* 0x00000000fb347984 */ /* 0x000ea40000000c00 */
[----:B------:R-:W-:Y:S06]  /*56e0*/  BAR.SYNC.DEFER_BLOCKING 0x0 ;  /* 0x0000000000007b1d */ /* 0x000fec0000010000 */
[----:B------:R-:W-:Y:S02]  /*56f0*/  STSM.16.M88.4 [R88], R36 ;  /* 0x0000002458007844 */ /* 0x000fe40000000200 */
[----:B------:R-:W-:Y:S06]  /*5700*/  BAR.SYNC.DEFER_BLOCKING 0x0 ;  /* 0x0000000000007b1d */ /* 0x000fec0000010000 */
[----:B------:R-:W3:Y:S02]  /*5710*/  LDS.128 R48, [R251] ;  /* 0x00000000fb307984 */ /* 0x000ee40000000c00 */
[----:B------:R-:W-:Y:S06]  /*5720*/  BAR.SYNC.DEFER_BLOCKING 0x0 ;  /* 0x0000000000007b1d */ /* 0x000fec0000010000 */
[----:B------:R-:W-:Y:S02]  /*5730*/  STSM.16.M88.4 [R88], R40 ;  /* 0x0000002858007844 */ /* 0x000fe40000000200 */
[----:B------:R-:W-:Y:S06]  /*5740*/  BAR.SYNC.DEFER_BLOCKING 0x0 ;  /* 0x0000000000007b1d */ /* 0x000fec0000010000 */
[----:B------:R-:W4:Y:S02]  /*5750*/  LDS.128 R16, [R251] ;  /* 0x00000000fb107984 */ /* 0x000f240000000c00 */
[----:B------:R-:W-:Y:S06]  /*5760*/  BAR.SYNC.DEFER_BLOCKING 0x0 ;  /* 0x0000000000007b1d */ /* 0x000fec0000010000 */
[----:B------:R-:W-:Y:S02]  /*5770*/  STSM.16.M88.4 [R88], R44 ;  /* 0x0000002c58007844 */ /* 0x000fe40000000200 */
[----:B------:R-:W-:Y:S06]  /*5780*/  BAR.SYNC.DEFER_BLOCKING 0x0 ;  /* 0x0000000000007b1d */ /* 0x000fec0000010000 */
[----:B------:R-:W5:Y:S02]  /*5790*/  LDS.128 R12, [R251] ;  /* 0x00000000fb0c7984 */ /* 0x000f640000000c00 */
        /* <DEDUP_REMOVED lines=17> */
[----:B------:R0:W-:Y:S02]  /*58b0*/  STSM.16.M88.4 [R88], R64 ;  /* 0x0000004058007844 */ /* 0x0001e40000000200 */
[----:B------:R-:W-:Y:S01]  /*58c0*/  BAR.SYNC.DEFER_BLOCKING 0x0 ;  /* 0x0000000000007b1d */ /* 0x000fe20000010000 */
[----:B0-----:R-:W-:-:S04]  /*58d0*/  IMAD R65, R0, UR4, RZ ;  /* 0x0000000400417c24 */ /* 0x001fc8000f8e02ff */
[C---:B------:R-:W-:Y:S01]  /*58e0*/  VIADD R67, R65.reuse, UR4 ;  /* 0x0000000441437c36 */ /* 0x040fe20008000000 */
[----:B------:R-:W-:-:S04]  /*58f0*/  LEA R64, P6, R65, R2, 0x1 ;  /* 0x0000000241407211 */ /* 0x000fc800078c08ff */
[----:B------:R-:W-:Y:S02]  /*5900*/  LEA.HI.X.SX32 R65, R65, R3, 0x1, P6 ;  /* 0x0000000341417211 */ /* 0x000fe400030f0eff */
[----:B------:R-:W-:Y:S01]  /*5910*/  LEA R66, P6, R67, R2, 0x1 ;  /* 0x0000000243427211 */ /* 0x000fe200078c08ff */
[----:B------:R-:W0:Y:S01]  /*5920*/  LDS.128 R28, [R251] ;  /* 0x00000000fb1c7984 */ /* 0x000e220000000c00 */
[----:B------:R-:W-:Y:S06]  /*5930*/  BAR.SYNC.DEFER_BLOCKING 0x0 ;  /* 0x0000000000007b1d */ /* 0x000fec0000010000 */
[----:B------:R1:W-:Y:S02]  /*5940*/  STSM.16.M88.4 [R88], R68 ;  /* 0x0000004458007844 */ /* 0x0003e40000000200 */
[----:B------:R-:W-:Y:S01]  /*5950*/  BAR.SYNC.DEFER_BLOCKING 0x0 ;  /* 0x0000000000007b1d */ /* 0x000fe20000010000 */
[----:B-1----:R-:W-:-:S02]  /*5960*/  VIADD R68, R0, 0x5 ;  /* 0x0000000500447836 */ /* 0x002fc40000000000 */
[C---:B------:R-:W-:Y:S01]  /*5970*/  VIADD R70, R67.reuse, UR4 ;  /* 0x0000000443467c36 */ /* 0x040fe20008000000 */
[----:B------:R-:W-:Y:S01]  /*5980*/  LEA.HI.X.SX32 R67, R67, R3, 0x1, P6 ;  /* 0x0000000343437211 */ /* 0x000fe200030f0eff */
[----:B------:R-:W-:Y:S01]  /*5990*/  VIADD R71, R0, 0x6 ;  /* 0x0000000600477836 */ /* 0x000fe20000000000 */
[----:B------:R-:W-:Y:S02]  /*59a0*/  LDS.128 R32, [R251] ;  /* 0x00000000fb207984 */ /* 0x000fe40000000c00 */
[----:B------:R-:W-:Y:S06]  /*59b0*/  BAR.SYNC.DEFER_BLOCKING 0x0 ;  /* 0x0000000000007b1d */ /* 0x000fec0000010000 */
[----:B------:R1:W-:Y:S02]  /*59c0*/  STSM.16.M88.4 [R88], R72 ;  /* 0x0000004858007844 */ /* 0x0003e40000000200 */
[----:B------:R-:W-:Y:S01]  /*59d0*/  BAR.SYNC.DEFER_BLOCKING 0x0 ;  /* 0x0000000000007b1d */ /* 0x000fe20000010000 */
[----:B-1----:R-:W-:-:S05]  /*59e0*/  PRMT R72, R60, 0x7632, R72 ;  /* 0x000076323c487816 */ /* 0x002fca0000000048 */
[----:B------:R-:W-:Y:S02]  /*59f0*/  LDS.128 R36, [R251] ;  /* 0x00000000fb247984 */ /* 0x000fe40000000c00 */
[----:B------:R-:W-:Y:S06]  /*5a00*/  BAR.SYNC.DEFER_BLOCKING 0x0 ;  /* 0x0000000000007b1d */ /* 0x000fec0000010000 */
[----:B------:R-:W-:Y:S02]  /*5a10*/  STSM.16.M88.4 [R88], R76 ;  /* 0x0000004c58007844 */ /* 0x000fe40000000200 */
[----:B------:R-:W-:Y:S06]  /*5a20*/  BAR.SYNC.DEFER_BLOCKING 0x0 ;  /* 0x0000000000007b1d */ /* 0x000fec0000010000 */
[----:B------:R-:W-:Y:S02]  /*5a30*/  LDS.128 R40, [R251] ;  /* 0x00000000fb287984 */ /* 0x000fe40000000c00 */
[----:B------:R-:W-:Y:S06]  /*5a40*/  BAR.SYNC.DEFER_BLOCKING 0x0 ;  /* 0x0000000000007b1d */ /* 0x000fec0000010000 */
[----:B------:R-:W-:Y:S02]  /*5a50*/  STSM.16.M88.4 [R88], R80 ;  /* 0x0000005058007844 */ /* 0x000fe40000000200 */
[----:B------:R-:W-:Y:S06]  /*5a60*/  BAR.SYNC.DEFER_BLOCKING 0x0 ;  /* 0x0000000000007b1d */ /* 0x000fec0000010000 */
[----:B------:R-:W1:Y:S02]  /*5a70*/  LDS.128 R44, [R251] ;  /* 0x00000000fb2c7984 */ /* 0x000e640000000c00 */
[----:B------:R-:W-:Y:S06]  /*5a80*/  BAR.SYNC.DEFER_BLOCKING 0x0 ;  /* 0x0000000000007b1d */ /* 0x000fec0000010000 */
[----:B------:R-:W-:Y:S02]  /*5a90*/  STSM.16.M88.4 [R88], R84 ;  /* 0x0000005458007844 */ /* 0x000fe40000000200 */
[----:B------:R-:W-:Y:S06]  /*5aa0*/  BAR.SYNC.DEFER_BLOCKING 0x0 ;  /* 0x0000000000007b1d */ /* 0x000fec0000010000 */
[----:B------:R2:W-:Y:S01]  /*5ab0*/  @P5 STG.E.U16 desc[UR14][R64.64], R60 ;  /* 0x0000003c40005986 */ /* 0x0005e2000c10150e */
[----:B------:R-:W-:Y:S01]  /*5ac0*/  ISETP.LT.AND P5, PT, R68, UR5, !P0 ;  /* 0x0000000544007c0c */ /* 0x000fe2000c7a1270 */
[----:B------:R-:W-:Y:S01]  /*5ad0*/  ULDC UR5, c[0x0][0x22c] ;  /* 0x00008b0000057ab9 */ /* 0x000fe20000000800 */
[C---:B------:R-:W-:Y:S01]  /*5ae0*/  LEA R68, P6, R70.reuse, R2, 0x1 ;  /* 0x0000000246447211 */ /* 0x040fe200078c08ff */
[----:B------:R3:W-:Y:S01]  /*5af0*/  @P4 STG.E.U16 desc[UR14][R66.64], R72 ;  /* 0x0000004842004986 */ /* 0x0007e2000c10150e */
[----:B------:R-:W-:Y:S01]  /*5b00*/  ISETP.LT.AND P4, PT, R71, UR5, !P0 ;  /* 0x0000000547007c0c */ /* 0x000fe2000c781270 */
[----:B------:R-:W-:Y:S01]  /*5b10*/  ULDC UR5, c[0x0][0x22c] ;  /* 0x00008b0000057ab9 */ /* 0x000fe20000000800 */
[C---:B------:R-:W-:Y:S01]  /*5b20*/  LEA.HI.X.SX32 R69, R70.reuse, R3, 0x1, P6 ;  /* 0x0000000346457211 */ /* 0x040fe200030f0eff */
[----:B------:R-:W-:Y:S01]  /*5b30*/  VIADD R70, R70, UR4 ;  /* 0x0000000446467c36 */ /* 0x000fe20008000000 */
[----:B------:R-:W-:Y:S01]  /*5b40*/  PRMT R71, R61, 0x7632, R71 ;  /* 0x000076323d477816 */ /* 0x000fe20000000047 */
[----:B------:R-:W1:Y:S01]  /*5b50*/  LDS.128 R248, [R251] ;  /* 0x00000000fbf87984 */ /* 0x000e620000000c00 */
[----:B--2---:R-:W-:-:S02]  /*5b60*/  VIADD R65, R0, 0x7 ;  /* 0x0000000700417836 */ /* 0x004fc40000000000 */
[CC--:B------:R-:W-:Y:S01]  /*5b70*/  LEA R64, P6, R70.reuse, R2.reuse, 0x1 ;  /* 0x0000000246407211 */ /* 0x0c0fe200078c08ff */
[C---:B------:R-:W-:Y:S01]  /*5b80*/  VIADD R60, R70.reuse, UR4 ;  /* 0x00000004463c7c36 */ /* 0x040fe20008000000 */
[----:B------:R2:W-:Y:S01]  /*5b90*/  @P2 STG.E.U16 desc[UR14][R68.64], R61 ;  /* 0x0000003d44002986 */ /* 0x0005e2000c10150e */
[----:B------:R-:W-:Y:S01]  /*5ba0*/  ISETP.LT.AND P2, PT, R65, UR5, !P0 ;  /* 0x0000000541007c0c */ /* 0x000fe2000c741270 */
[----:B------:R-:W-:Y:S01]  /*5bb0*/  ULDC UR5, c[0x0][0x22c] ;  /* 0x00008b0000057ab9 */ /* 0x000fe20000000800 */
[----:B------:R-:W-:Y:S01]  /*5bc0*/  LEA.HI.X.SX32 R65, R70, R3, 0x1, P6 ;  /* 0x0000000346417211 */ /* 0x000fe200030f0eff */
[----:B------:R-:W-:Y:S01]  /*5bd0*/  VIADD R70, R0, 0x8 ;  /* 0x0000000800467836 */ /* 0x000fe20000000000 */
[----:B---3--:R-:W-:-:S03]  /*5be0*/  LEA R66, P6, R60, R2, 0x1 ;  /* 0x000000023c427211 */ /* 0x008fc600078c08ff */
[----:B------:R3:W-:Y:S01]  /*5bf0*/  @P1 STG.E.U16 desc[UR14][R64.64], R71 ;  /* 0x0000004740001986 */ /* 0x0007e2000c10150e */
[CC--:B------:R-:W-:Y:S01]  /*5c00*/  LEA.HI.X.SX32 R67, R60.reuse, R3.reuse, 0x1, P6 ;  /* 0x000000033c437211 */ /* 0x0c0fe200030f0eff */
[----:B--2---:R-:W-:Y:S01]  /*5c10*/  VIADD R68, R60, UR4 ;  /* 0x000000043c447c36 */ /* 0x004fe20008000000 */
[----:B------:R-:W-:Y:S01]  /*5c20*/  ISETP.LT.AND P1, PT, R70, UR5, !P0 ;  /* 0x0000000546007c0c */ /* 0x000fe2000c721270 */
[----:B------:R-:W-:Y:S02]  /*5c30*/  VIADD R69, R0, 0x9 ;  /* 0x0000000900457836 */ /* 0x000fe40000000000 */
[----:B------:R2:W-:Y:S01]  /*5c40*/  @P3 STG.E.U16 desc[UR14][R66.64], R62 ;  /* 0x0000003e42003986 */ /* 0x0005e2000c10150e */
[----:B------:R-:W-:Y:S01]  /*5c50*/  ULDC UR5, c[0x0][0x22c] ;  /* 0x00008b0000057ab9 */ /* 0x000fe20000000800 */
[----:B------:R-:W-:Y:S02]  /*5c60*/  LEA R60, P6, R68, R2, 0x1 ;  /* 0x00000002443c7211 */ /* 0x000fe400078c08ff */
[----:B------:R-:W-:Y:S01]  /*5c70*/  ISETP.LT.AND P3, PT, R69, UR5, !P0 ;  /* 0x0000000545007c0c */ /* 0x000fe2000c761270 */
[----:B------:R-:W-:Y:S01]  /*5c80*/  VIADD R69, R0, 0xa ;  /* 0x0000000a00457836 */ /* 0x000fe20000000000 */
[C---:B------:R-:W-:Y:S01]  /*5c90*/  LEA.HI.X.SX32 R61, R68.reuse, R3, 0x1, P6 ;  /* 0x00000003443d7211 */ /* 0x040fe200030f0eff */
[----:B------:R-:W-:Y:S01]  /*5ca0*/  VIADD R68, R68, UR4 ;  /* 0x0000000444447c36 */ /* 0x000fe20008000000 */
[----:B---3--:R-:W-:Y:S01]  /*5cb0*/  PRMT R65, R62, 0x7632, R65 ;  /* 0x000076323e417816 */ /* 0x008fe20000000041 */
[----:B------:R-:W-:-:S02]  /*5cc0*/  ULDC UR5, c[0x0][0x22c] ;  /* 0x00008b0000057ab9 */ /* 0x000fc40000000800 */
[C---:B--2---:R-:W-:Y:S02]  /*5cd0*/  VIADD R62, R68.reuse, UR4 ;  /* 0x00000004443e7c36 */ /* 0x044fe40008000000 */
[----:B------:R2:W-:Y:S01]  /*5ce0*/  @P5 STG.E.U16 desc[UR14][R60.64], R65 ;  /* 0x000000413c005986 */ /* 0x0005e2000c10150e */
[-C--:B------:R-:W-:Y:S01]  /*5cf0*/  LEA R64, P5, R68, R2.reuse, 0x1 ;  /* 0x0000000244407211 */ /* 0x080fe200078a08ff */
[----:B------:R-:W-:Y:S01]  /*5d00*/  VIADD R67, R0, 0xb ;  /* 0x0000000b00437836 */ /* 0x000fe20000000000 */
[----:B------:R-:W-:Y:S02]  /*5d10*/  LEA R66, P6, R62, R2, 0x1 ;  /* 0x000000023e427211 */ /* 0x000fe400078c08ff */
[----:B--2---:R-:W-:Y:S01]  /*5d20*/  LEA.HI.X.SX32 R65, R68, R3, 0x1, P5 ;  /* 0x0000000344417211 */ /* 0x004fe200028f0eff */
[----:B------:R-:W-:Y:S01]  /*5d30*/  VIADD R61, R62, UR4 ;  /* 0x000000043e3d7c36 */ /* 0x000fe20008000000 */
[----:B------:R-:W-:Y:S01]  /*5d40*/  ISETP.LT.AND P5, PT, R69, UR5, !P0 ;  /* 0x0000000545007c0c */ /* 0x000fe2000c7a1270 */
[----:B------:R-:W-:-:S02]  /*5d50*/  ULDC UR5, c[0x0][0x22c] ;  /* 0x00008b0000057ab9 */ /* 0x000fc40000000800 */
[----:B------:R2:W-:Y:S01]  /*5d60*/  @P4 STG.E.U16 desc[UR14][R64.64], R63 ;  /* 0x0000003f40004986 */ /* 0x0005e2000c10150e */
[----:B------:R-:W-:Y:S01]  /*5d70*/  ISETP.LT.AND P4, PT, R67, UR5, !P0 ;  /* 0x0000000543007c0c */ /* 0x000fe2000c781270 */
[C---:B------:R-:W-:Y:S01]  /*5d80*/  VIADD R68, R61.reuse, UR4 ;  /* 0x000000043d447c36 */ /* 0x040fe20008000000 */
[-C--:B------:R-:W-:Y:S01]  /*5d90*/  LEA.HI.X.SX32 R67, R62, R3.reuse, 0x1, P6 ;  /* 0x000000033e437211 */ /* 0x080fe200030f0eff */
[----:B------:R-:W-:Y:S01]  /*5da0*/  VIADD R62, R0, 0xc ;  /* 0x0000000c003e7836 */ /* 0x000fe20000000000 */
[C---:B------:R-:W-:Y:S01]  /*5db0*/  LEA R60, P6, R61.reuse, R2, 0x1 ;  /* 0x000000023d3c7211 */ /* 0x040fe200078c08ff */
[----:B------:R-:W-:Y:S01]  /*5dc0*/  ULDC UR5, c[0x0][0x22c] ;  /* 0x00008b0000057ab9 */ /* 0x000fe20000000800 */
[----:B------:R-:W-:Y:S02]  /*5dd0*/  VIADD R69, R68, UR4 ;  /* 0x0000000444457c36 */ /* 0x000fe40008000000 */
[----:B------:R-:W-:Y:S02]  /*5de0*/  LEA.HI.X.SX32 R61, R61, R3, 0x1, P6 ;  /* 0x000000033d3d7211 */ /* 0x000fe400030f0eff */
[----:B--2---:R-:W-:Y:S01]  /*5df0*/  PRMT R65, R63, 0x7632, R65 ;  /* 0x000076323f417816 */ /* 0x004fe20000000041 */
[----:B------:R-:W-:-:S04]  /*5e00*/  VIADD R63, R0, 0xd ;  /* 0x0000000d003f7836 */ /* 0x000fc80000000000 */
[----:B------:R2:W-:Y:S01]  /*5e10*/  @P2 STG.E.U16 desc[UR14][R66.64], R65 ;  /* 0x0000004142002986 */ /* 0x0005e2000c10150e */
[----:B------:R-:W-:Y:S01]  /*5e20*/  ISETP.LT.AND P2, PT, R62, UR5, !P0 ;  /* 0x000000053e007c0c */ /* 0x000fe2000c741270 */
[----:B------:R-:W-:Y:S01]  /*5e30*/  ULDC UR5, c[0x0][0x22c] ;  /* 0x00008b0000057ab9 */ /* 0x000fe20000000800 */
[CC--:B------:R-:W-:Y:S01]  /*5e40*/  LEA R62, P6, R68.reuse, R2.reuse, 0x1 ;  /* 0x00000002443e7211 */ /* 0x0c0fe200078c08ff */
[----:B------:R3:W-:Y:S01]  /*5e50*/  @P1 STG.E.U16 desc[UR14][R60.64], R56 ;  /* 0x000000383c001986 */ /* 0x0007e2000c10150e */
[----:B------:R-:W-:Y:S01]  /*5e60*/  ISETP.LT.AND P1, PT, R63, UR5, !P0 ;  /* 0x000000053f007c0c */ /* 0x000fe2000c721270 */
[----:B------:R-:W-:Y:S01]  /*5e70*/  ULDC UR5, c[0x0][0x22c] ;  /* 0x00008b0000057ab9 */ /* 0x000fe20000000800 */
[----:B------:R-:W-:Y:S02]  /*5e80*/  LEA.HI.X.SX32 R63, R68, R3, 0x1, P6 ;  /* 0x00000003443f7211 */ /* 0x000fe400030f0eff */
[----:B------:R-:W-:Y:S02]  /*5e90*/  LEA R64, P6, R69, R2, 0x1 ;  /* 0x0000000245407211 */ /* 0x000fe400078c08ff */
[----:B------:R-:W-:Y:S01]  /*5ea0*/  PRMT R68, R57, 0x7632, R68 ;  /* 0x0000763239447816 */ /* 0x000fe20000000044 */
[----:B--2---:R-:W-:Y:S01]  /*5eb0*/  VIADD R66, R0, 0xe ;  /* 0x0000000e00427836 */ /* 0x004fe20000000000 */
[----:B------:R-:W-:-:S02]  /*5ec0*/  PRMT R67, R56, 0x7632, R67 ;  /* 0x0000763238437816 */ /* 0x000fc40000000043 */
[CC--:B------:R-:W-:Y:S01]  /*5ed0*/  LEA.HI.X.SX32 R65, R69.reuse, R3.reuse, 0x1, P6 ;  /* 0x0000000345417211 */ /* 0x0c0fe200030f0eff */
[----:B------:R-:W-:Y:S02]  /*5ee0*/  VIADD R69, R69, UR4 ;  /* 0x0000000445457c36 */ /* 0x000fe40008000000 */
[----:B---3--:R-:W-:Y:S01]  /*5ef0*/  VIADD R61, R0, 0xf ;  /* 0x0000000f003d7836 */ /* 0x008fe20000000000 */
[----:B------:R2:W-:Y:S01]  /*5f00*/  @P3 STG.E.U16 desc[UR14][R62.64], R67 ;  /* 0x000000433e003986 */ /* 0x0005e2000c10150e */
[----:B------:R-:W-:Y:S01]  /*5f10*/  ISETP.LT.AND P3, PT, R66, UR5, !P0 ;  /* 0x0000000542007c0c */ /* 0x000fe2000c761270 */
[C---:B------:R-:W-:Y:S01]  /*5f20*/  VIADD R56, R69.reuse, UR4 ;  /* 0x0000000445387c36 */ /* 0x040fe20008000000 */
[-C--:B------:R-:W-:Y:S01]  /*5f30*/  LEA R60, P6, R69, R2.reuse, 0x1 ;  /* 0x00000002453c7211 */ /* 0x080fe200078c08ff */
[----:B------:R-:W-:Y:S01]  /*5f40*/  ULDC UR5, c[0x0][0x22c] ;  /* 0x00008b0000057ab9 */ /* 0x000fe20000000800 */
[----:B------:R3:W-:Y:S01]  /*5f50*/  @P5 STG.E.U16 desc[UR14][R64.64], R57 ;  /* 0x0000003940005986 */ /* 0x0007e2000c10150e */
[----:B------:R-:W-:Y:S01]  /*5f60*/  ISETP.LT.AND P5, PT, R61, UR5, !P0 ;  /* 0x000000053d007c0c */ /* 0x000fe2000c7a1270 */
[----:B------:R-:W-:Y:S01]  /*5f70*/  VIADD R66, R0, 0x10 ;  /* 0x0000001000427836 */ /* 0x000fe20000000000 */
[----:B------:R-:W-:Y:S01]  /*5f80*/  LEA.HI.X.SX32 R61, R69, R3, 0x1, P6 ;  /* 0x00000003453d7211 */ /* 0x000fe200030f0eff */
[----:B------:R-:W-:Y:S01]  /*5f90*/  ULDC UR5, c[0x0][0x22c] ;  /* 0x00008b0000057ab9 */ /* 0x000fe20000000800 */
[----:B--2---:R-:W-:-:S03]  /*5fa0*/  LEA R62, P6, R56, R2, 0x1 ;  /* 0x00000002383e7211 */ /* 0x004fc600078c08ff */
[----:B------:R2:W-:Y:S01]  /*5fb0*/  @P4 STG.E.U16 desc[UR14][R60.64], R68 ;  /* 0x000000443c004986 */ /* 0x0005e2000c10150e */
[----:B------:R-:W-:Y:S01]  /*5fc0*/  ISETP.LT.AND P4, PT, R66, UR5, !P0 ;  /* 0x0000000542007c0c */ /* 0x000fe2000c781270 */
[----:B------:R-:W-:Y:S01]  /*5fd0*/  ULDC UR5, c[0x0][0x22c] ;  /* 0x00008b0000057ab9 */ /* 0x000fe20000000800 */
[CC--:B------:R-:W-:Y:S01]  /*5fe0*/  LEA.HI.X.SX32 R63, R56.reuse, R3.reuse, 0x1, P6 ;  /* 0x00000003383f7211 */ /* 0x0c0fe200030f0eff */
[----:B---3--:R-:W-:Y:S02]  /*5ff0*/  VIADD R64, R56, UR4 ;  /* 0x0000000438407c36 */ /* 0x008fe40008000000 */
[----:B------:R-:W-:Y:S02]  /*6000*/  VIADD R65, R0, 0x11 ;  /* 0x0000001100417836 */ /* 0x000fe40000000000 */
[----:B------:R3:W-:Y:S01]  /*6010*/  @P2 STG.E.U16 desc[UR14][R62.64], R58 ;  /* 0x0000003a3e002986 */ /* 0x0007e2000c10150e */
[----:B------:R-:W-:Y:S02]  /*6020*/  LEA R56, P6, R64, R2, 0x1 ;  /* 0x0000000240387211 */ /* 0x000fe400078c08ff */
[----:B------:R-:W-:Y:S01]  /*6030*/  ISETP.LT.AND P2, PT, R65, UR5, !P0 ;  /* 0x0000000541007c0c */ /* 0x000fe2000c741270 */
[----:B------:R-:W-:Y:S01]  /*6040*/  VIADD R65, R0, 0x12 ;  /* 0x0000001200417836 */ /* 0x000fe20000000000 */
[C---:B------:R-:W-:Y:S01]  /*6050*/  LEA.HI.X.SX32 R57, R64.reuse, R3, 0x1, P6 ;  /* 0x0000000340397211 */ /* 0x040fe200030f0eff */
[----:B------:R-:W-:Y:S01]  /*6060*/  VIADD R64, R64, UR4 ;  /* 0x0000000440407c36 */ /* 0x000fe20008000000 */
[----:B--2---:R-:W-:Y:S01]  /*6070*/  PRMT R61, R58, 0x7632, R61 ;  /* 0x000076323a3d7816 */ /* 0x004fe2000000003d */
[----:B------:R-:W-:-:S04]  /*6080*/  ULDC UR5, c[0x0][0x22c] ;  /* 0x00008b0000057ab9 */ /* 0x000fc80000000800 */
[----:B------:R2:W-:Y:S01]  /*6090*/  @P1 STG.E.U16 desc[UR14][R56.64], R61 ;  /* 0x0000003d38001986 */ /* 0x0005e2000c10150e */
[C---:B------:R-:W-:Y:S01]  /*60a0*/  LEA R60, P1, R64.reuse, R2, 0x1 ;  /* 0x00000002403c7211 */ /* 0x040fe200078208ff */
[----:B---3--:R-:W-:Y:S02]  /*60b0*/  VIADD R58, R64, UR4 ;  /* 0x00000004403a7c36 */ /* 0x008fe40008000000 */
[----:B------:R-:W-:-:S03]  /*60c0*/  VIADD R63, R0, 0x13 ;  /* 0x00000013003f7836 */ /* 0x000fc60000000000 */
[-C--:B------:R-:W-:Y:S02]  /*60d0*/  LEA R62, P6, R58, R2.reuse, 0x1 ;  /* 0x000000023a3e7211 */ /* 0x080fe400078c08ff */
[-C--:B--2---:R-:W-:Y:S01]  /*60e0*/  LEA.HI.X.SX32 R61, R64, R3.reuse, 0x1, P1 ;  /* 0x00000003403d7211 */ /* 0x084fe200008f0eff */
[C---:B------:R-:W-:Y:S01]  /*60f0*/  VIADD R57, R58.reuse, UR4 ;  /* 0x000000043a397c36 */ /* 0x040fe20008000000 */
[----:B------:R-:W-:Y:S01]  /*6100*/  ISETP.LT.AND P1, PT, R65, UR5, !P0 ;  /* 0x0000000541007c0c */ /* 0x000fe2000c721270 */
[----:B------:R-:W-:Y:S02]  /*6110*/  ULDC UR5, c[0x0][0x22c] ;  /* 0x00008b0000057ab9 */ /* 0x000fe40000000800 */
[----:B------:R2:W-:Y:S01]  /*6120*/  @P3 STG.E.U16 desc[UR14][R60.64], R59 ;  /* 0x0000003b3c003986 */ /* 0x0005e2000c10150e */
[----:B------:R-:W-:Y:S01]  /*6130*/  ISETP.LT.AND P3, PT, R63, UR5, !P0 ;  /* 0x000000053f007c0c */ /* 0x000fe2000c761270 */
[C---:B------:R-:W-:Y:S01]  /*6140*/  VIADD R64, R57.reuse, UR4 ;  /* 0x0000000439407c36 */ /* 0x040fe20008000000 */
[----:B------:R-:W-:Y:S01]  /*6150*/  LEA.HI.X.SX32 R63, R58, R3, 0x1, P6 ;  /* 0x000000033a3f7211 */ /* 0x000fe200030f0eff */
[----:B------:R-:W-:Y:S01]  /*6160*/  VIADD R58, R0, 0x14 ;  /* 0x00000014003a7836 */ /* 0x000fe20000000000 */
[----:B------:R-:W-:Y:S01]  /*6170*/  LEA R56, P6, R57, R2, 0x1 ;  /* 0x0000000239387211 */ /* 0x000fe200078c08ff */
[----:B------:R-:W-:Y:S01]  /*6180*/  ULDC UR5, c[0x0][0x22c] ;  /* 0x00008b0000057ab9 */ /* 0x000fe20000000800 */
[----:B------:R-:W-:-:S02]  /*6190*/  VIADD R65, R64, UR4 ;  /* 0x0000000440417c36 */ /* 0x000fc40008000000 */
        /* <DEDUP_REMOVED lines=127> */
[----:B----4-:R3:W-:Y:S01]  /*6990*/  @P2 STG.E.U16 desc[UR14][R48.64], R16 ;  /* 0x0000001030002986 */ /* 0x0107e2000c10150e */
        /* <DEDUP_REMOVED lines=59> */
[----:B-----5:R3:W-:Y:S01]  /*6d50*/  @P5 STG.E.U16 desc[UR14][R16.64], R12 ;  /* 0x0000000c10005986 */ /* 0x0207e2000c10150e */
        /* <DEDUP_REMOVED lines=148> */
[----:B------:R-:W-:Y:S01]  /*76a0*/  LEA R4, P6, R12, R2, 0x1 ;  /* 0x000000020c047211 */ /* 0x000fe200078c08ff */
[C---:B------:R-:W-:Y:S01]  /*76b0*/  VIADD R15, R0.reuse, 0x7f ;  /* 0x0000007f000f7836 */ /* 0x040fe20000000000 */
[----:B------:R-:W-:Y:S01]  /*76c0*/  ISETP.LT.AND P5, PT, R13, UR5, !P0 ;  /* 0x000000050d007c0c */ /* 0x000fe2000c7a1270 */
[----:B------:R-:W-:Y:S01]  /*76d0*/  VIADD R13, R0, 0x42 ;  /* 0x00000042000d7836 */ /* 0x000fe20000000000 */
[C---:B------:R-:W-:Y:S01]  /*76e0*/  LEA.HI.X.SX32 R5, R12.reuse, R3, 0x1, P6 ;  /* 0x000000030c057211 */ /* 0x040fe200030f0eff */
[----:B------:R-:W-:Y:S01]  /*76f0*/  VIADD R12, R12, UR4 ;  /* 0x000000040c0c7c36 */ /* 0x000fe20008000000 */
[----:B--2---:R-:W-:Y:S01]  /*7700*/  PRMT R9, R6, 0x7632, R9 ;  /* 0x0000763206097816 */ /* 0x004fe20000000009 */
[----:B------:R-:W-:Y:S01]  /*7710*/  ULDC UR5, c[0x0][0x22c] ;  /* 0x00008b0000057ab9 */ /* 0x000fe20000000800 */
[----:B------:R-:W-:-:S03]  /*7720*/  VIADD R16, R0, 0x7e ;  /* 0x0000007e00107836 */ /* 0x000fc60000000000 */
        /* <DEDUP_REMOVED lines=27> */
[-C--:B------:R-:W-:Y:S01]  /*78e0*/  LEA.HI.X.SX32 R7, R12, R3.reuse, 0x1, P6 ;  /* 0x000000030c077211 */ /* 0x080fe200030f0eff */
[----:B------:R-:W-:Y:S01]  /*78f0*/  VIADD R12, R0, 0x48 ;  /* 0x00000048000c7836 */ /* 0x000fe20000000000 */
[C---:B------:R-:W-:Y:S02]  /*7900*/  LEA R8, P6, R13.reuse, R2, 0x1 ;  /* 0x000000020d087211 */ /* 0x040fe400078c08ff */
[----:B--2---:R-:W-:Y:S01]  /*7910*/  PRMT R11, R20, 0x7632, R11 ;  /* 0x00007632140b7816 */ /* 0x004fe2000000000b */
[----:B------:R-:W-:Y:S01]  /*7920*/  VIADD R10, R0, 0x46 ;  /* 0x00000046000a7836 */ /* 0x000fe20000000000 */
[C---:B------:R-:W-:Y:S01]  /*7930*/  LEA.HI.X.SX32 R9, R13.reuse, R3, 0x1, P6 ;  /* 0x000000030d097211 */ /* 0x040fe200030f0eff */
[----:B------:R-:W-:-:S02]  /*7940*/  VIADD R13, R13, UR4 ;  /* 0x000000040d0d7c36 */ /* 0x000fc40008000000 */
[----:B------:R2:W-:Y:S01]  /*7950*/  @P5 STG.E.U16 desc[UR14][R6.64], R11 ;  /* 0x0000000b06005986 */ /* 0x0005e2000c10150e */
[----:B---3--:R-:W-:Y:S01]  /*7960*/  VIADD R5, R0, 0x47 ;  /* 0x0000004700057836 */ /* 0x008fe20000000000 */
[----:B------:R-:W-:Y:S01]  /*7970*/  ISETP.LT.AND P5, PT, R10, UR5, !P0 ;  /* 0x000000050a007c0c */ /* 0x000fe2000c7a1270 */
[C---:B------:R-:W-:Y:S01]  /*7980*/  VIADD R10, R13.reuse, UR4 ;  /* 0x000000040d0a7c36 */ /* 0x040fe20008000000 */
[-C--:B------:R-:W-:Y:S01]  /*7990*/  LEA R4, P6, R13, R2.reuse, 0x1 ;  /* 0x000000020d047211 */ /* 0x080fe200078c08ff */
[----:B------:R-:W-:Y:S01]  /*79a0*/  ULDC UR5, c[0x0][0x22c] ;  /* 0x00008b0000057ab9 */ /* 0x000fe20000000800 */
[----:B------:R3:W-:Y:S01]  /*79b0*/  @P4 STG.E.U16 desc[UR14][R8.64], R21 ;  /* 0x0000001508004986 */ /* 0x0007e2000c10150e */
[----:B------:R-:W-:Y:S01]  /*79c0*/  ISETP.LT.AND P4, PT, R5, UR5, !P0 ;  /* 0x0000000505007c0c */ /* 0x000fe2000c781270 */
[----:B------:R-:W-:Y:S01]  /*79d0*/  ULDC UR5, c[0x0][0x22c] ;  /* 0x00008b0000057ab9 */ /* 0x000fe20000000800 */
[----:B------:R-:W-:Y:S02]  /*79e0*/  LEA.HI.X.SX32 R5, R13, R3, 0x1, P6 ;  /* 0x000000030d057211 */ /* 0x000fe400030f0eff */
[C---:B--2---:R-:W-:Y:S01]  /*79f0*/  LEA R6, P6, R10.reuse, R2, 0x1 ;  /* 0x000000020a067211 */ /* 0x044fe200078c08ff */
[----:B------:R-:W-:-:S03]  /*7a00*/  VIADD R11, R10, UR4 ;  /* 0x000000040a0b7c36 */ /* 0x000fc60008000000 */
[----:B------:R-:W-:Y:S01]  /*7a10*/  LEA.HI.X.SX32 R7, R10, R3, 0x1, P6 ;  /* 0x000000030a077211 */ /* 0x000fe200030f0eff */
[----:B------:R-:W-:Y:S01]  /*7a20*/  VIADD R10, R0, 0x49 ;  /* 0x00000049000a7836 */ /* 0x000fe20000000000 */
[----:B---3--:R-:W-:Y:S02]  /*7a30*/  PRMT R9, R21, 0x7632, R9 ;  /* 0x0000763215097816 */ /* 0x008fe40000000009 */
[----:B------:R-:W-:-:S03]  /*7a40*/  LEA R8, P6, R11, R2, 0x1 ;  /* 0x000000020b087211 */ /* 0x000fc600078c08ff */
[----:B------:R2:W-:Y:S01]  /*7a50*/  @P2 STG.E.U16 desc[UR14][R4.64], R9 ;  /* 0x0000000904002986 */ /* 0x0005e2000c10150e */
[----:B------:R-:W-:Y:S01]  /*7a60*/  ISETP.LT.AND P2, PT, R12, UR5, !P0 ;  /* 0x000000050c007c0c */ /* 0x000fe2000c741270 */
[----:B------:R-:W-:Y:S01]  /*7a70*/  ULDC UR5, c[0x0][0x22c] ;  /* 0x00008b0000057ab9 */ /* 0x000fe20000000800 */
[----:B------:R-:W-:Y:S01]  /*7a80*/  PRMT R12, R23, 0x7632, R12 ;  /* 0x00007632170c7816 */ /* 0x000fe2000000000c */
[----:B------:R3:W-:Y:S01]  /*7a90*/  @P1 STG.E.U16 desc[UR14][R6.64], R22 ;  /* 0x0000001606001986 */ /* 0x0007e2000c10150e */
[----:B------:R-:W-:Y:S01]  /*7aa0*/  ISETP.LT.AND P1, PT, R10, UR5, !P0 ;  /* 0x000000050a007c0c */ /* 0x000fe2000c721270 */
[----:B------:R-:W-:Y:S01]  /*7ab0*/  VIADD R10, R0, 0x4a ;  /* 0x0000004a000a7836 */ /* 0x000fe20000000000 */
[----:B------:R-:W-:Y:S01]  /*7ac0*/  ULDC UR5, c[0x0][0x22c] ;  /* 0x00008b0000057ab9 */ /* 0x000fe20000000800 */
[C---:B--2---:R-:W-:Y:S01]  /*7ad0*/  LEA.HI.X.SX32 R9, R11.reuse, R3, 0x1, P6 ;  /* 0x000000030b097211 */ /* 0x044fe200030f0eff */
[----:B------:R-:W-:Y:S01]  /*7ae0*/  VIADD R11, R11, UR4 ;  /* 0x000000040b0b7c36 */ /* 0x000fe20008000000 */
[----:B------:R-:W-:-:S03]  /*7af0*/  PRMT R5, R22, 0x7632, R5 ;  /* 0x0000763216057816 */ /* 0x000fc60000000005 */
[C---:B---3--:R-:W-:Y:S02]  /*7b00*/  VIADD R7, R11.reuse, UR4 ;  /* 0x000000040b077c36 */ /* 0x048fe40008000000 */
[----:B------:R2:W-:Y:S01]  /*7b10*/  @P3 STG.E.U16 desc[UR14][R8.64], R5 ;  /* 0x0000000508003986 */ /* 0x0005e2000c10150e */
[-C--:B------:R-:W-:Y:S02]  /*7b20*/  LEA R4, P3, R11, R2.reuse, 0x1 ;  /* 0x000000020b047211 */ /* 0x080fe400078608ff */
[----:B------:R-:W-:Y:S02]  /*7b30*/  LEA R6, P6, R7, R2, 0x1 ;  /* 0x0000000207067211 */ /* 0x000fe400078c08ff */
[-C--:B--2---:R-:W-:Y:S01]  /*7b40*/  LEA.HI.X.SX32 R5, R11, R3.reuse, 0x1, P3 ;  /* 0x000000030b057211 */ /* 0x084fe200018f0eff */
[C---:B------:R-:W-:Y:S01]  /*7b50*/  VIADD R9, R7.reuse, UR4 ;  /* 0x0000000407097c36 */ /* 0x040fe20008000000 */
[----:B------:R-:W-:Y:S01]  /*7b60*/  ISETP.LT.AND P3, PT, R10, UR5, !P0 ;  /* 0x000000050a007c0c */ /* 0x000fe2000c761270 */
[----:B------:R-:W-:Y:S01]  /*7b70*/  VIADD R10, R0, 0x4b ;  /* 0x0000004b000a7836 */ /* 0x000fe20000000000 */
[----:B------:R-:W-:Y:S01]  /*7b80*/  ULDC UR5, c[0x0][0x22c] ;  /* 0x00008b0000057ab9 */ /* 0x000fe20000000800 */
[----:B------:R2:W-:Y:S01]  /*7b90*/  @P5 STG.E.U16 desc[UR14][R4.64], R23 ;  /* 0x0000001704005986 */ /* 0x0005e2000c10150e */
[----:B------:R-:W-:-:S02]  /*7ba0*/  LEA.HI.X.SX32 R7, R7, R3, 0x1, P6 ;  /* 0x0000000307077211 */ /* 0x000fc400030f0eff */
[----:B------:R-:W-:Y:S01]  /*7bb0*/  ISETP.LT.AND P5, PT, R10, UR5, !P0 ;  /* 0x000000050a007c0c */ /* 0x000fe2000c7a1270 */
[----:B------:R-:W-:Y:S01]  /*7bc0*/  VIADD R10, R0, 0x4c ;  /* 0x0000004c000a7836 */ /* 0x000fe20000000000 */
[----:B------:R-:W-:Y:S01]  /*7bd0*/  ULDC UR5, c[0x0][0x22c] ;  /* 0x00008b0000057ab9 */ /* 0x000fe20000000800 */
[CC--:B------:R-:W-:Y:S01]  /*7be0*/  LEA R8, P6, R9.reuse, R2.reuse, 0x1 ;  /* 0x0000000209087211 */ /* 0x0c0fe200078c08ff */
[----:B------:R3:W-:Y:S02]  /*7bf0*/  @P4 STG.E.U16 desc[UR14][R6.64], R12 ;  /* 0x0000000c06004986 */ /* 0x0007e4000c10150e */
[----:B------:R-:W-:Y:S01]  /*7c00*/  ISETP.LT.AND P4, PT, R10, UR5, !P0 ;  /* 0x000000050a007c0c */ /* 0x000fe2000c781270 */
[C---:B------:R-:W-:Y:S01]  /*7c10*/  VIADD R10, R9.reuse, UR4 ;  /* 0x00000004090a7c36 */ /* 0x040fe20008000000 */
[-C--:B------:R-:W-:Y:S01]  /*7c20*/  LEA.HI.X.SX32 R9, R9, R3.reuse, 0x1, P6 ;  /* 0x0000000309097211 */ /* 0x080fe200030f0eff */
[----:B--2---:R-:W-:Y:S01]  /*7c30*/  VIADD R5, R0, 0x4d ;  /* 0x0000004d00057836 */ /* 0x004fe20000000000 */
[----:B------:R-:W-:Y:S01]  /*7c40*/  ULDC UR5, c[0x0][0x22c] ;  /* 0x00008b0000057ab9 */ /* 0x000fe20000000800 */
[C---:B------:R-:W-:Y:S01]  /*7c50*/  VIADD R11, R10.reuse, UR4 ;  /* 0x000000040a0b7c36 */ /* 0x040fe20008000000 */
[CC--:B------:R-:W-:Y:S01]  /*7c60*/  LEA R4, P6, R10.reuse, R2.reuse, 0x1 ;  /* 0x000000020a047211 */ /* 0x0c0fe200078c08ff */
[----:B------:R2:W-:Y:S01]  /*7c70*/  @P2 STG.E.U16 desc[UR14][R8.64], R24 ;  /* 0x0000001808002986 */ /* 0x0005e2000c10150e */
[----:B------:R-:W-:Y:S01]  /*7c80*/  ISETP.LT.AND P2, PT, R5, UR5, !P0 ;  /* 0x0000000505007c0c */ /* 0x000fe2000c741270 */
[----:B------:R-:W-:Y:S01]  /*7c90*/  ULDC UR5, c[0x0][0x22c] ;  /* 0x00008b0000057ab9 */ /* 0x000fe20000000800 */
[----:B------:R-:W-:Y:S01]  /*7ca0*/  LEA.HI.X.SX32 R5, R10, R3, 0x1, P6 ;  /* 0x000000030a057211 */ /* 0x000fe200030f0eff */
[----:B------:R-:W-:Y:S01]  /*7cb0*/  VIADD R10, R0, 0x4e ;  /* 0x0000004e000a7836 */ /* 0x000fe20000000000 */
[----:B---3--:R-:W-:-:S02]  /*7cc0*/  LEA R6, P6, R11, R2, 0x1 ;  /* 0x000000020b067211 */ /* 0x008fc400078c08ff */
[----:B------:R-:W-:Y:S02]  /*7cd0*/  PRMT R12, R24, 0x7632, R12 ;  /* 0x00007632180c7816 */ /* 0x000fe4000000000c */
[CC--:B------:R-:W-:Y:S01]  /*7ce0*/  LEA.HI.X.SX32 R7, R11.reuse, R3.reuse, 0x1, P6 ;  /* 0x000000030b077211 */ /* 0x0c0fe200030f0eff */
[----:B------:R-:W-:Y:S02]  /*7cf0*/  VIADD R11, R11, UR4 ;  /* 0x000000040b0b7c36 */ /* 0x000fe40008000000 */
[----:B--2---:R-:W-:Y:S01]  /*7d00*/  VIADD R9, R0, 0x4f ;  /* 0x0000004f00097836 */ /* 0x004fe20000000000 */
[----:B------:R2:W-:Y:S01]  /*7d10*/  @P1 STG.E.U16 desc[UR14][R4.64], R12 ;  /* 0x0000000c04001986 */ /* 0x0005e2000c10150e */
[----:B------:R-:W-:Y:S01]  /*7d20*/  ISETP.LT.AND P1, PT, R10, UR5, !P0 ;  /* 0x000000050a007c0c */ /* 0x000fe2000c721270 */
[----:B------:R-:W-:Y:S01]  /*7d30*/  ULDC UR5, c[0x0][0x22c] ;  /* 0x00008b0000057ab9 */ /* 0x000fe20000000800 */
[CC--:B------:R-:W-:Y:S01]  /*7d40*/  LEA R8, P6, R11.reuse, R2.reuse, 0x1 ;  /* 0x000000020b087211 */ /* 0x0c0fe200078c08ff */
[----:B------:R-:W-:Y:S01]  /*7d50*/  VIADD R10, R11, UR4 ;  /* 0x000000040b0a7c36 */ /* 0x000fe20008000000 */
[----:B------:R3:W-:Y:S01]  /*7d60*/  @P3 STG.E.U16 desc[UR14][R6.64], R25 ;  /* 0x0000001906003986 */ /* 0x0007e2000c10150e */
[----:B------:R-:W-:Y:S01]  /*7d70*/  ISETP.LT.AND P3, PT, R9, UR5, !P0 ;  /* 0x0000000509007c0c */ /* 0x000fe2000c761270 */
[----:B------:R-:W-:Y:S01]  /*7d80*/  ULDC UR5, c[0x0][0x22c] ;  /* 0x00008b0000057ab9 */ /* 0x000fe20000000800 */
[----:B------:R-:W-:Y:S01]  /*7d90*/  LEA.HI.X.SX32 R9, R11, R3, 0x1, P6 ;  /* 0x000000030b097211 */ /* 0x000fe200030f0eff */
[C---:B------:R-:W-:Y:S01]  /*7da0*/  VIADD R11, R10.reuse, UR4 ;  /* 0x000000040a0b7c36 */ /* 0x040fe20008000000 */
[----:B--2---:R-:W-:Y:S01]  /*7db0*/  LEA R4, P6, R10, R2, 0x1 ;  /* 0x000000020a047211 */ /* 0x004fe200078c08ff */
[----:B------:R-:W-:-:S03]  /*7dc0*/  VIADD R12, R0, 0x50 ;  /* 0x00000050000c7836 */ /* 0x000fc60000000000 */
[----:B------:R-:W-:Y:S01]  /*7dd0*/  LEA.HI.X.SX32 R5, R10, R3, 0x1, P6 ;  /* 0x000000030a057211 */ /* 0x000fe200030f0eff */
[----:B------:R-:W-:Y:S01]  /*7de0*/  VIADD R10, R0, 0x51 ;  /* 0x00000051000a7836 */ /* 0x000fe20000000000 */
[----:B---3--:R-:W-:Y:S02]  /*7df0*/  PRMT R7, R25, 0x7632, R7 ;  /* 0x0000763219077816 */ /* 0x008fe40000000007 */
[----:B------:R-:W-:Y:S01]  /*7e00*/  ISETP.LT.AND P6, PT, R12, UR5, !P0 ;  /* 0x000000050c007c0c */ /* 0x000fe2000c7c1270 */
[----:B------:R-:W-:Y:S01]  /*7e10*/  ULDC UR5, c[0x0][0x22c] ;  /* 0x00008b0000057ab9 */ /* 0x000fe20000000800 */
[----:B------:R-:W-:Y:S01]  /*7e20*/  VIADD R12, R0, 0x52 ;  /* 0x00000052000c7836 */ /* 0x000fe20000000000 */
[----:B------:R2:W-:Y:S01]  /*7e30*/  @P5 STG.E.U16 desc[UR14][R8.64], R7 ;  /* 0x0000000708005986 */ /* 0x0005e2000c10150e */
[----:B------:R-:W-:-:S03]  /*7e40*/  LEA R6, P5, R11, R2, 0x1 ;  /* 0x000000020b067211 */ /* 0x000fc600078a08ff */
[----:B------:R3:W-:Y:S01]  /*7e50*/  @P4 STG.E.U16 desc[UR14][R4.64], R26 ;  /* 0x0000001a04004986 */ /* 0x0007e2000c10150e */
[C---:B--2---:R-:W-:Y:S01]  /*7e60*/  LEA.HI.X.SX32 R7, R11.reuse, R3, 0x1, P5 ;  /* 0x000000030b077211 */ /* 0x044fe200028f0eff */
[----:B------:R-:W-:Y:S01]  /*7e70*/  VIADD R11, R11, UR4 ;  /* 0x000000040b0b7c36 */ /* 0x000fe20008000000 */
[----:B------:R-:W-:Y:S02]  /*7e80*/  PRMT R9, R26, 0x7632, R9 ;  /* 0x000076321a097816 */ /* 0x000fe40000000009 */
[----:B------:R-:W-:Y:S01]  /*7e90*/  ISETP.LT.AND P5, PT, R10, UR5, !P0 ;  /* 0x000000050a007c0c */ /* 0x000fe2000c7a1270 */
[C---:B------:R-:W-:Y:S01]  /*7ea0*/  VIADD R10, R11.reuse, UR4 ;  /* 0x000000040b0a7c36 */ /* 0x040fe20008000000 */
[----:B------:R-:W-:Y:S01]  /*7eb0*/  ULDC UR5, c[0x0][0x22c] ;  /* 0x00008b0000057ab9 */ /* 0x000fe20000000800 */
[----:B------:R2:W-:Y:S01]  /*7ec0*/  @P2 STG.E.U16 desc[UR14][R6.64], R9 ;  /* 0x0000000906002986 */ /* 0x0005e2000c10150e */
[-C--:B------:R-:W-:Y:S01]  /*7ed0*/  LEA R8, P2, R11, R2.reuse, 0x1 ;  /* 0x000000020b087211 */ /* 0x080fe200078408ff */
[----:B---3--:R-:W-:Y:S01]  /*7ee0*/  VIADD R5, R0, 0x53 ;  /* 0x0000005300057836 */ /* 0x008fe20000000000 */
[----:B------:R-:W-:-:S02]  /*7ef0*/  LEA R4, P4, R10, R2, 0x1 ;  /* 0x000000020a047211 */ /* 0x000fc400078808ff */
[-C--:B--2---:R-:W-:Y:S01]  /*7f00*/  LEA.HI.X.SX32 R9, R11, R3.reuse, 0x1, P2 ;  /* 0x000000030b097211 */ /* 0x084fe200010f0eff */
[----:B------:R-:W-:Y:S01]  /*7f10*/  VIADD R6, R0, 0x54 ;  /* 0x0000005400067836 */ /* 0x000fe20000000000 */
[----:B------:R-:W-:Y:S01]  /*7f20*/  ISETP.LT.AND P2, PT, R12, UR5, !P0 ;  /* 0x000000050c007c0c */ /* 0x000fe2000c741270 */
[----:B------:R-:W-:Y:S01]  /*7f30*/  ULDC UR5, c[0x0][0x22c] ;  /* 0x00008b0000057ab9 */ /* 0x000fe20000000800 */
[----:B------:R-:W-:Y:S01]  /*7f40*/  PRMT R7, R27, 0x7632, R7 ;  /* 0x000076321b077816 */ /* 0x000fe20000000007 */
[----:B------:R-:W-:Y:S01]  /*7f50*/  @P1 STG.E.U16 desc[UR14][R8.64], R27 ;  /* 0x0000001b08001986 */ /* 0x000fe2000c10150e */
[----:B------:R-:W-:Y:S01]  /*7f60*/  ISETP.LT.AND P1, PT, R5, UR5, !P0 ;  /* 0x0000000505007c0c */ /* 0x000fe2000c721270 */
[----:B------:R-:W-:Y:S01]  /*7f70*/  ULDC UR5, c[0x0][0x22c] ;  /* 0x00008b0000057ab9 */ /* 0x000fe20000000800 */
[C---:B------:R-:W-:Y:S01]  /*7f80*/  LEA.HI.X.SX32 R5, R10.reuse, R3, 0x1, P4 ;  /* 0x000000030a057211 */ /* 0x040fe200020f0eff */
[----:B------:R-:W-:Y:S01]  /*7f90*/  VIADD R10, R10, UR4 ;  /* 0x000000040a0a7c36 */ /* 0x000fe20008000000 */
[----:B------:R-:W-:Y:S01]  /*7fa0*/  ISETP.LT.AND P4, PT, R6, UR5, !P0 ;  /* 0x0000000506007c0c */ /* 0x000fe2000c781270 */
[----:B------:R-:W-:Y:S01]  /*7fb0*/  VIADD R12, R0, 0x55 ;  /* 0x00000055000c7836 */ /* 0x000fe20000000000 */
[----:B------:R-:W-:Y:S01]  /*7fc0*/  ULDC UR5, c[0x0][0x22c] ;  /* 0x00008b0000057ab9 */ /* 0x000fe20000000800 */
[----:B------:R2:W-:Y:S01]  /*7fd0*/  @P3 STG.E.U16 desc[UR14][R4.64], R7 ;  /* 0x0000000704003986 */ /* 0x0005e2000c10150e */
[C---:B------:R-:W-:Y:S01]  /*7fe0*/  LEA R6, P3, R10.reuse, R2, 0x1 ;  /* 0x000000020a067211 */ /* 0x040fe200078608ff */
[----:B------:R-:W-:Y:S01]  /*7ff0*/  VIADD R11, R10, UR4 ;  /* 0x000000040a0b7c36 */ /* 0x000fe20008000000 */
[----:B------:R-:W-:-:S02]  /*8000*/  ULDC UR4, c[0x0][0x248] ;  /* 0x0000920000047ab9 */ /* 0x000fc40000000800 */
[-C--:B--2---:R-:W-:Y:S01]  /*8010*/  LEA.HI.X.SX32 R7, R10, R3.reuse, 0x1, P3 ;  /* 0x000000030a077211 */ /* 0x084fe200018f0eff */
[C---:B------:R-:W-:Y:S01]  /*8020*/  VIADD R10, R11.reuse, UR4 ;  /* 0x000000040b0a7c36 */ /* 0x040fe20008000000 */
[CC--:B------:R-:W-:Y:S01]  /*8030*/  LEA R8, P3, R11.reuse, R2.reuse, 0x1 ;  /* 0x000000020b087211 */ /* 0x0c0fe200078608ff */
[----:B------:R-:W-:Y:S01]  /*8040*/  ULDC UR4, c[0x0][0x248] ;  /* 0x0000920000047ab9 */ /* 0x000fe20000000800 */
[----:B0-----:R-:W-:Y:S01]  /*8050*/  PRMT R5, R28, 0x7632, R5 ;  /* 0x000076321c057816 */ /* 0x001fe20000000005 */
[----:B------:R-:W-:Y:S01]  /*8060*/  @P6 STG.E.U16 desc[UR14][R6.64], R28 ;  /* 0x0000001c06006986 */ /* 0x000fe2000c10150e */
[----:B------:R-:W-:Y:S01]  /*8070*/  LEA.HI.X.SX32 R9, R11, R3, 0x1, P3 ;  /* 0x000000030b097211 */ /* 0x000fe200018f0eff */
[----:B------:R-:W-:Y:S01]  /*8080*/  VIADD R11, R0, 0x56 ;  /* 0x00000056000b7836 */ /* 0x000fe20000000000 */
[----:B------:R-:W-:Y:S02]  /*8090*/  LEA R4, P6, R10, R2, 0x1 ;  /* 0x000000020a047211 */ /* 0x000fe400078c08ff */
[----:B------:R-:W-:Y:S01]  /*80a0*/  ISETP.LT.AND P3, PT, R12, UR5, !P0 ;  /* 0x000000050c007c0c */ /* 0x000fe2000c761270 */
[----:B------:R0:W-:Y:S01]  /*80b0*/  @P5 STG.E.U16 desc[UR14][R8.64], R5 ;  /* 0x0000000508005986 */ /* 0x0001e2000c10150e */
[----:B------:R-:W-:Y:S01]  /*80c0*/  ULDC UR5, c[0x0][0x22c] ;  /* 0x00008b0000057ab9 */ /* 0x000fe20000000800 */
[----:B-1----:R-:W-:-:S02]  /*80d0*/  PRMT R12, R47, 0x7632, R12 ;  /* 0x000076322f0c7816 */ /* 0x002fc4000000000c */
[----:B------:R-:W-:Y:S01]  /*80e0*/  ISETP.LT.AND P5, PT, R11, UR5, !P0 ;  /* 0x000000050b007c0c */ /* 0x000fe2000c7a1270 */
[----:B------:R-:W-:Y:S01]  /*80f0*/  ULDC UR5, c[0x0][0x22c] ;  /* 0x00008b0000057ab9 */ /* 0x000fe20000000800 */
[C---:B0-----:R-:W-:Y:S01]  /*8100*/  LEA.HI.X.SX32 R5, R10.reuse, R3, 0x1, P6 ;  /* 0x000000030a057211 */ /* 0x041fe200030f0eff */
[----:B------:R-:W-:Y:S01]  /*8110*/  VIADD R10, R10, UR4 ;  /* 0x000000040a0a7c36 */ /* 0x000fe20008000000 */
[----:B------:R-:W-:Y:S01]  /*8120*/  ULDC UR4, c[0x0][0x248] ;  /* 0x0000920000047ab9 */ /* 0x000fe20000000800 */
[----:B------:R-:W-:Y:S01]  /*8130*/  VIADD R8, R0, 0x57 ;  /* 0x0000005700087836 */ /* 0x000fe20000000000 */
[----:B------:R-:W-:Y:S01]  /*8140*/  PRMT R9, R29, 0x7632, R9 ;  /* 0x000076321d097816 */ /* 0x000fe20000000009 */
[----:B------:R0:W-:Y:S01]  /*8150*/  @P2 STG.E.U16 desc[UR14][R4.64], R29 ;  /* 0x0000001d04002986 */ /* 0x0001e2000c10150e */
[C---:B------:R-:W-:Y:S01]  /*8160*/  LEA R6, P2, R10.reuse, R2, 0x1 ;  /* 0x000000020a067211 */ /* 0x040fe200078408ff */
[----:B------:R-:W-:Y:S01]  /*8170*/  VIADD R11, R10, UR4 ;  /* 0x000000040a0b7c36 */ /* 0x000fe20008000000 */
[----:B------:R-:W-:-:S02]  /*8180*/  ULDC UR4, c[0x0][0x22c] ;  /* 0x00008b0000047ab9 */ /* 0x000fc40000000800 */
[-C--:B------:R-:W-:Y:S01]  /*8190*/  LEA.HI.X.SX32 R7, R10, R3.reuse, 0x1, P2 ;  /* 0x000000030a077211 */ /* 0x080fe200010f0eff */
[----:B------:R-:W-:Y:S01]  /*81a0*/  VIADD R10, R0, 0x58 ;  /* 0x00000058000a7836 */ /* 0x000fe20000000000 */
[----:B------:R-:W-:Y:S01]  /*81b0*/  ISETP.LT.AND P2, PT, R8, UR5, !P0 ;  /* 0x0000000508007c0c */ /* 0x000fe2000c741270 */
[----:B------:R-:W-:Y:S01]  /*81c0*/  ULDC UR5, c[0x0][0x22c] ;  /* 0x00008b0000057ab9 */ /* 0x000fe20000000800 */
[CC--:B------:R-:W-:Y:S01]  /*81d0*/  LEA R8, P6, R11.reuse, R2.reuse, 0x1 ;  /* 0x000000020b087211 */ /* 0x0c0fe200078c08ff */
[----:B------:R1:W-:Y:S01]  /*81e0*/  @P1 STG.E.U16 desc[UR14][R6.64], R9 ;  /* 0x0000000906001986 */ /* 0x0003e2000c10150e */
[----:B------:R-:W-:Y:S01]  /*81f0*/  ISETP.LT.AND P1, PT, R10, UR4, !P0 ;  /* 0x000000040a007c0c */ /* 0x000fe2000c721270 */
[----:B------:R-:W-:Y:S01]  /*8200*/  ULDC UR4, c[0x0][0x248] ;  /* 0x0000920000047ab9 */ /* 0x000fe20000000800 */
[----:B0-----:R-:W-:Y:S01]  /*8210*/  VIADD R5, R0, 0x59 ;  /* 0x0000005900057836 */ /* 0x001fe20000000000 */
[C---:B-1----:R-:W-:Y:S01]  /*8220*/  LEA.HI.X.SX32 R9, R11.reuse, R3, 0x1, P6 ;  /* 0x000000030b097211 */ /* 0x042fe200030f0eff */
[----:B------:R-:W-:Y:S01]  /*8230*/  VIADD R11, R11, UR4 ;  /* 0x000000040b0b7c36 */ /* 0x000fe20008000000 */
[----:B------:R-:W-:Y:S01]  /*8240*/  ULDC UR4, c[0x0][0x22c] ;  /* 0x00008b0000047ab9 */ /* 0x000fe20000000800 */
[----:B------:R-:W-:Y:S01]  /*8250*/  PRMT R7, R30, 0x7632, R7 ;  /* 0x000076321e077816 */ /* 0x000fe20000000007 */
[----:B------:R-:W-:Y:S01]  /*8260*/  VIADD R6, R0, 0x5a ;  /* 0x0000005a00067836 */ /* 0x000fe20000000000 */
[----:B------:R0:W-:Y:S01]  /*8270*/  @P4 STG.E.U16 desc[UR14][R8.64], R30 ;  /* 0x0000001e08004986 */ /* 0x0001e2000c10150e */
[----:B------:R-:W-:-:S02]  /*8280*/  LEA R4, P6, R11, R2, 0x1 ;  /* 0x000000020b047211 */ /* 0x000fc400078c08ff */
[----:B------:R-:W-:Y:S01]  /*8290*/  ISETP.LT.AND P4, PT, R5, UR4, !P0 ;  /* 0x0000000405007c0c */ /* 0x000fe2000c781270 */
[----:B------:R-:W-:Y:S01]  /*82a0*/  ULDC UR4, c[0x0][0x248] ;  /* 0x0000920000047ab9 */ /* 0x000fe20000000800 */
[C---:B------:R-:W-:Y:S01]  /*82b0*/  LEA.HI.X.SX32 R5, R11.reuse, R3, 0x1, P6 ;  /* 0x000000030b057211 */ /* 0x040fe200030f0eff */
[----:B------:R-:W-:Y:S01]  /*82c0*/  VIADD R11, R11, UR4 ;  /* 0x000000040b0b7c36 */ /* 0x000fe20008000000 */
[----:B------:R-:W-:Y:S01]  /*82d0*/  ULDC UR4, c[0x0][0x248] ;  /* 0x0000920000047ab9 */ /* 0x000fe20000000800 */
[----:B------:R-:W-:Y:S01]  /*82e0*/  ISETP.LT.AND P6, PT, R6, UR5, !P0 ;  /* 0x0000000506007c0c */ /* 0x000fe2000c7c1270 */
[----:B------:R-:W-:Y:S01]  /*82f0*/  ULDC UR5, c[0x0][0x248] ;  /* 0x0000920000057ab9 */ /* 0x000fe20000000800 */
[----:B------:R1:W-:Y:S01]  /*8300*/  @P3 STG.E.U16 desc[UR14][R4.64], R7 ;  /* 0x0000000704003986 */ /* 0x0003e2000c10150e */
[C---:B------:R-:W-:Y:S01]  /*8310*/  LEA R6, P3, R11.reuse, R2, 0x1 ;  /* 0x000000020b067211 */ /* 0x040fe200078608ff */
[----:B0-----:R-:W-:Y:S01]  /*8320*/  VIADD R9, R11, UR4 ;  /* 0x000000040b097c36 */ /* 0x001fe20008000000 */
[----:B------:R-:W-:-:S03]  /*8330*/  ULDC UR4, c[0x0][0x22c] ;  /* 0x00008b0000047ab9 */ /* 0x000fc60000000800 */
[----:B------:R-:W-:Y:S01]  /*8340*/  VIADD R10, R9, UR5 ;  /* 0x00000005090a7c36 */ /* 0x000fe20008000000 */
[----:B------:R-:W-:Y:S01]  /*8350*/  ULDC UR5, c[0x0][0x22c] ;  /* 0x00008b0000057ab9 */ /* 0x000fe20000000800 */
[-C--:B-1----:R-:W-:Y:S01]  /*8360*/  LEA.HI.X.SX32 R7, R11, R3.reuse, 0x1, P3 ;  /* 0x000000030b077211 */ /* 0x082fe200018f0eff */
[C---:B------:R-:W-:Y:S01]  /*8370*/  VIADD R11, R0.reuse, 0x5b ;  /* 0x0000005b000b7836 */ /* 0x040fe20000000000 */
[-C--:B------:R-:W-:Y:S02]  /*8380*/  LEA R8, P3, R9, R2.reuse, 0x1 ;  /* 0x0000000209087211 */ /* 0x080fe400078608ff */
[----:B------:R-:W-:Y:S01]  /*8390*/  PRMT R5, R31, 0x7632, R5 ;  /* 0x000076321f057816 */ /* 0x000fe20000000005 */
[----:B------:R-:W-:Y:S01]  /*83a0*/  @P5 STG.E.U16 desc[UR14][R6.64], R31 ;  /* 0x0000001f06005986 */ /* 0x000fe2000c10150e */
[----:B------:R-:W-:Y:S02]  /*83b0*/  LEA.HI.X.SX32 R9, R9, R3, 0x1, P3 ;  /* 0x0000000309097211 */ /* 0x000fe400018f0eff */
[----:B------:R-:W-:Y:S01]  /*83c0*/  ISETP.LT.AND P5, PT, R11, UR4, !P0 ;  /* 0x000000040b007c0c */ /* 0x000fe2000c7a1270 */
[----:B------:R-:W-:Y:S01]  /*83d0*/  VIADD R11, R0, 0x5c ;  /* 0x0000005c000b7836 */ /* 0x000fe20000000000 */
[----:B------:R-:W-:Y:S01]  /*83e0*/  LEA R4, P3, R10, R2, 0x1 ;  /* 0x000000020a047211 */ /* 0x000fe200078608ff */
[----:B------:R0:W-:Y:S01]  /*83f0*/  @P2 STG.E.U16 desc[UR14][R8.64], R5 ;  /* 0x0000000508002986 */ /* 0x0001e2000c10150e */
[----:B------:R-:W-:-:S02]  /*8400*/  ULDC UR4, c[0x0][0x22c] ;  /* 0x00008b0000047ab9 */ /* 0x000fc40000000800 */
[----:B0-----:R-:W-:Y:S01]  /*8410*/  LEA.HI.X.SX32 R5, R10, R3, 0x1, P3 ;  /* 0x000000030a057211 */ /* 0x001fe200018f0eff */
[C---:B------:R-:W-:Y:S01]  /*8420*/  VIADD R8, R0.reuse, 0x5e ;  /* 0x0000005e00087836 */ /* 0x040fe20000000000 */
[----:B------:R-:W-:Y:S01]  /*8430*/  ISETP.LT.AND P3, PT, R11, UR4, !P0 ;  /* 0x000000040b007c0c */ /* 0x000fe2000c761270 */
[----:B------:R-:W-:Y:S01]  /*8440*/  ULDC UR4, c[0x0][0x248] ;  /* 0x0000920000047ab9 */ /* 0x000fe20000000800 */
[----:B------:R-:W-:Y:S01]  /*8450*/  VIADD R11, R0, 0x5d ;  /* 0x0000005d000b7836 */ /* 0x000fe20000000000 */
[----:B------:R0:W-:Y:S01]  /*8460*/  @P1 STG.E.U16 desc[UR14][R4.64], R32 ;  /* 0x0000002004001986 */ /* 0x0001e2000c10150e */
[----:B------:R-:W-:Y:S01]  /*8470*/  VIADD R10, R10, UR4 ;  /* 0x000000040a0a7c36 */ /* 0x000fe20008000000 */
[----:B------:R-:W-:Y:S02]  /*8480*/  ULDC UR4, c[0x0][0x22c] ;  /* 0x00008b0000047ab9 */ /* 0x000fe40000000800 */
[----:B------:R-:W-:Y:S01]  /*8490*/  ISETP.LT.AND P2, PT, R11, UR4, !P0 ;  /* 0x000000040b007c0c */ /* 0x000fe2000c741270 */
[----:B------:R-:W-:Y:S01]  /*84a0*/  ULDC UR4, c[0x0][0x248] ;  /* 0x0000920000047ab9 */ /* 0x000fe20000000800 */
[----:B------:R-:W-:Y:S01]  /*84b0*/  LEA R6, P1, R10, R2, 0x1 ;  /* 0x000000020a067211 */ /* 0x000fe200078208ff */
[----:B------:R-:W-:-:S03]  /*84c0*/  VIADD R11, R0, 0x5f ;  /* 0x0000005f000b7836 */ /* 0x000fc60000000000 */
[C---:B------:R-:W-:Y:S01]  /*84d0*/  LEA.HI.X.SX32 R7, R10.reuse, R3, 0x1, P1 ;  /* 0x000000030a077211 */ /* 0x040fe200008f0eff */
[----:B------:R-:W-:Y:S01]  /*84e0*/  VIADD R10, R10, UR4 ;  /* 0x000000040a0a7c36 */ /* 0x000fe20008000000 */
[----:B0-----:R-:W-:Y:S01]  /*84f0*/  PRMT R5, R32, 0x7632, R5 ;  /* 0x0000763220057816 */ /* 0x001fe20000000005 */
[----:B------:R-:W-:Y:S01]  /*8500*/  ULDC UR4, c[0x0][0x248] ;  /* 0x0000920000047ab9 */ /* 0x000fe20000000800 */
[----:B------:R-:W-:Y:S01]  /*8510*/  ISETP.LT.AND P1, PT, R8, UR5, !P0 ;  /* 0x0000000508007c0c */ /* 0x000fe2000c721270 */
[C---:B------:R-:W-:Y:S01]  /*8520*/  VIADD R9, R10.reuse, UR4 ;  /* 0x000000040a097c36 */ /* 0x040fe20008000000 */
[----:B------:R-:W-:Y:S01]  /*8530*/  ULDC UR4, c[0x0][0x248] ;  /* 0x0000920000047ab9 */ /* 0x000fe20000000800 */
[----:B------:R0:W-:Y:S01]  /*8540*/  @P4 STG.E.U16 desc[UR14][R6.64], R5 ;  /* 0x0000000506004986 */ /* 0x0001e2000c10150e */
[----:B------:R-:W-:Y:S01]  /*8550*/  LEA R4, P4, R10, R2, 0x1 ;  /* 0x000000020a047211 */ /* 0x000fe200078808ff */
[----:B------:R-:W-:-:S03]  /*8560*/  ULDC UR5, c[0x0][0x22c] ;  /* 0x00008b0000057ab9 */ /* 0x000fc60000000800 */
[-C--:B0-----:R-:W-:Y:S01]  /*8570*/  LEA.HI.X.SX32 R5, R10, R3.reuse, 0x1, P4 ;  /* 0x000000030a057211 */ /* 0x081fe200020f0eff */
[C---:B------:R-:W-:Y:S01]  /*8580*/  VIADD R10, R9.reuse, UR4 ;  /* 0x00000004090a7c36 */ /* 0x040fe20008000000 */
[-C--:B------:R-:W-:Y:S01]  /*8590*/  LEA R8, P4, R9, R2.reuse, 0x1 ;  /* 0x0000000209087211 */ /* 0x080fe200078808ff */
[----:B------:R-:W-:Y:S01]  /*85a0*/  ULDC UR4, c[0x0][0x248] ;  /* 0x0000920000047ab9 */ /* 0x000fe20000000800 */
[----:B------:R-:W-:Y:S01]  /*85b0*/  PRMT R7, R33, 0x7632, R7 ;  /* 0x0000763221077816 */ /* 0x000fe20000000007 */
[----:B------:R-:W-:Y:S01]  /*85c0*/  @P6 STG.E.U16 desc[UR14][R4.64], R33 ;  /* 0x0000002104006986 */ /* 0x000fe2000c10150e */
[-C--:B------:R-:W-:Y:S02]  /*85d0*/  LEA.HI.X.SX32 R9, R9, R3.reuse, 0x1, P4 ;  /* 0x0000000309097211 */ /* 0x080fe400020f0eff */
[-C--:B------:R-:W-:Y:S02]  /*85e0*/  LEA R6, P6, R10, R2.reuse, 0x1 ;  /* 0x000000020a067211 */ /* 0x080fe400078c08ff */
[----:B------:R-:W-:Y:S01]  /*85f0*/  ISETP.LT.AND P4, PT, R11, UR5, !P0 ;  /* 0x000000050b007c0c */ /* 0x000fe2000c781270 */
[----:B------:R0:W-:Y:S01]  /*8600*/  @P5 STG.E.U16 desc[UR14][R8.64], R7 ;  /* 0x0000000708005986 */ /* 0x0001e2000c10150e */
[----:B------:R-:W-:Y:S01]  /*8610*/  VIADD R11, R0, 0x60 ;  /* 0x00000060000b7836 */ /* 0x000fe20000000000 */
[----:B------:R-:W-:Y:S01]  /*8620*/  ULDC UR5, c[0x0][0x22c] ;  /* 0x00008b0000057ab9 */ /* 0x000fe20000000800 */
[CC--:B0-----:R-:W-:Y:S01]  /*8630*/  LEA.HI.X.SX32 R7, R10.reuse, R3.reuse, 0x1, P6 ;  /* 0x000000030a077211 */ /* 0x0c1fe200030f0eff */
[----:B------:R-:W-:Y:S01]  /*8640*/  VIADD R10, R10, UR4 ;  /* 0x000000040a0a7c36 */ /* 0x000fe20008000000 */
[----:B------:R-:W-:Y:S01]  /*8650*/  ULDC UR4, c[0x0][0x248] ;  /* 0x0000920000047ab9 */ /* 0x000fe20000000800 */
[----:B------:R-:W-:Y:S01]  /*8660*/  ISETP.LT.AND P6, PT, R11, UR5, !P0 ;  /* 0x000000050b007c0c */ /* 0x000fe2000c7c1270 */
[----:B------:R-:W-:Y:S01]  /*8670*/  VIADD R8, R0, 0x61 ;  /* 0x0000006100087836 */ /* 0x000fe20000000000 */
[----:B------:R0:W-:Y:S01]  /*8680*/  @P3 STG.E.U16 desc[UR14][R6.64], R34 ;  /* 0x0000002206003986 */ /* 0x0001e2000c10150e */
[CC--:B------:R-:W-:Y:S01]  /*8690*/  LEA R4, P3, R10.reuse, R2.reuse, 0x1 ;  /* 0x000000020a047211 */ /* 0x0c0fe200078608ff */
[----:B------:R-:W-:Y:S01]  /*86a0*/  VIADD R11, R10, UR4 ;  /* 0x000000040a0b7c36 */ /* 0x000fe20008000000 */
[----:B------:R-:W-:Y:S01]  /*86b0*/  ULDC UR5, c[0x0][0x22c] ;  /* 0x00008b0000057ab9 */ /* 0x000fe20000000800 */
[----:B------:R-:W-:Y:S01]  /*86c0*/  PRMT R9, R34, 0x7632, R9 ;  /* 0x0000763222097816 */ /* 0x000fe20000000009 */
[----:B------:R-:W-:Y:S01]  /*86d0*/  ULDC UR4, c[0x0][0x22c] ;  /* 0x00008b0000047ab9 */ /* 0x000fe20000000800 */
[----:B------:R-:W-:Y:S01]  /*86e0*/  LEA.HI.X.SX32 R5, R10, R3, 0x1, P3 ;  /* 0x000000030a057211 */ /* 0x000fe200018f0eff */
[----:B------:R-:W-:Y:S01]  /*86f0*/  VIADD R10, R0, 0x62 ;  /* 0x00000062000a7836 */ /* 0x000fe20000000000 */
[----:B------:R-:W-:Y:S01]  /*8700*/  ISETP.LT.AND P5, PT, R8, UR5, !P0 ;  /* 0x0000000508007c0c */ /* 0x000fe2000c7a1270 */
[----:B------:R-:W-:Y:S01]  /*8710*/  ULDC UR5, c[0x0][0x22c] ;  /* 0x00008b0000057ab9 */ /* 0x000fe20000000800 */
[----:B------:R-:W-:Y:S01]  /*8720*/  LEA R8, P3, R11, R2, 0x1 ;  /* 0x000000020b087211 */ /* 0x000fe200078608ff */
[----:B------:R1:W-:Y:S01]  /*8730*/  @P2 STG.E.U16 desc[UR14][R4.64], R9 ;  /* 0x0000000904002986 */ /* 0x0003e2000c10150e */
[----:B0-----:R-:W-:-:S02]  /*8740*/  VIADD R7, R0, 0x63 ;  /* 0x0000006300077836 */ /* 0x001fc40000000000 */
[----:B-1----:R-:W-:Y:S01]  /*8750*/  LEA.HI.X.SX32 R9, R11, R3, 0x1, P3 ;  /* 0x000000030b097211 */ /* 0x002fe200018f0eff */
[----:B------:R-:W-:Y:S01]  /*8760*/  VIADD R4, R0, 0x64 ;  /* 0x0000006400047836 */ /* 0x000fe20000000000 */
[----:B------:R-:W-:Y:S01]  /*8770*/  ISETP.LT.AND P3, PT, R10, UR4, !P0 ;  /* 0x000000040a007c0c */ /* 0x000fe2000c761270 */
[----:B------:R-:W-:Y:S01]  /*8780*/  ULDC UR4, c[0x0][0x248] ;  /* 0x0000920000047ab9 */ /* 0x000fe20000000800 */
[----:B------:R-:W-:Y:S01]  /*8790*/  PRMT R5, R35, 0x7632, R5 ;  /* 0x0000763223057816 */ /* 0x000fe20000000005 */
[----:B------:R-:W-:Y:S01]  /*87a0*/  VIADD R11, R11, UR4 ;  /* 0x000000040b0b7c36 */ /* 0x000fe20008000000 */
[----:B------:R0:W-:Y:S01]  /*87b0*/  @P1 STG.E.U16 desc[UR14][R8.64], R35 ;  /* 0x0000002308001986 */ /* 0x0001e2000c10150e */
[----:B------:R-:W-:Y:S02]  /*87c0*/  ULDC UR4, c[0x0][0x22c] ;  /* 0x00008b0000047ab9 */ /* 0x000fe40000000800 */
[----:B------:R-:W-:Y:S01]  /*87d0*/  ISETP.LT.AND P2, PT, R7, UR4, !P0 ;  /* 0x0000000407007c0c */ /* 0x000fe2000c741270 */
[----:B------:R-:W-:Y:S01]  /*87e0*/  ULDC UR4, c[0x0][0x248] ;  /* 0x0000920000047ab9 */ /* 0x000fe20000000800 */
[----:B------:R-:W-:-:S04]  /*87f0*/  LEA R6, P1, R11, R2, 0x1 ;  /* 0x000000020b067211 */ /* 0x000fc800078208ff */
        /* <DEDUP_REMOVED lines=12> */
[----:B------:R-:W-:Y:S01]  /*88c0*/  VIADD R11, R0, 0x65 ;  /* 0x00000065000b7836 */ /* 0x000fe20000000000 */
[CC--:B------:R-:W-:Y:S02]  /*88d0*/  LEA R8, P4, R9.reuse, R2.reuse, 0x1 ;  /* 0x0000000209087211 */ /* 0x0c0fe400078808ff */
[----:B------:R-:W-:Y:S01]  /*88e0*/  PRMT R7, R36, 0x7632, R7 ;  /* 0x0000763224077816 */ /* 0x000fe20000000007 */
[----:B------:R-:W-:Y:S01]  /*88f0*/  @P6 STG.E.U16 desc[UR14][R4.64], R36 ;  /* 0x0000002404006986 */ /* 0x000fe2000c10150e */
[----:B------:R-:W-:Y:S02]  /*8900*/  LEA.HI.X.SX32 R9, R9, R3, 0x1, P4 ;  /* 0x0000000309097211 */ /* 0x000fe400020f0eff */
[----:B------:R-:W-:-:S02]  /*8910*/  LEA R6, P6, R10, R2, 0x1 ;  /* 0x000000020a067211 */ /* 0x000fc400078c08ff */
        /* <DEDUP_REMOVED lines=11> */
[C---:B------:R-:W-:Y:S01]  /*89d0*/  VIADD R11, R10.reuse, UR4 ;  /* 0x000000040a0b7c36 */ /* 0x040fe20008000000 */
        /* <DEDUP_REMOVED lines=10> */
[C---:B-1----:R-:W-:Y:S01]  /*8a80*/  LEA.HI.X.SX32 R9, R11.reuse, R3, 0x1, P3 ;  /* 0x000000030b097211 */ /* 0x042fe200018f0eff */
        /* <DEDUP_REMOVED lines=23> */
[-C--:B------:R-:W-:Y:S02]  /*8c00*/  LEA R8, P4, R9, R2.reuse, 0x1 ;  /* 0x0000000209087211 */ /* 0x080fe400078808ff */
        /* <DEDUP_REMOVED lines=16> */
[----:B------:R-:W-:Y:S01]  /*8d10*/  PRMT R9, R40, 0x7632, R9 ;  /* 0x0000763228097816 */ /* 0x000fe20000000009 */
[----:B------:R-:W-:Y:S01]  /*8d20*/  ULDC UR5, c[0x0][0x22c] ;  /* 0x00008b0000057ab9 */ /* 0x000fe20000000800 */
        /* <DEDUP_REMOVED lines=8> */
[C---:B0-----:R-:W-:Y:S01]  /*8db0*/  VIADD R7, R0.reuse, 0x6f ;  /* 0x0000006f00077836 */ /* 0x041fe20000000000 */
[----:B------:R-:W-:Y:S01]  /*8dc0*/  ULDC UR5, c[0x0][0x22c] ;  /* 0x00008b0000057ab9 */ /* 0x000fe20000000800 */
        /* <DEDUP_REMOVED lines=24> */
[----:B------:R0:W-:Y:S01]  /*8f50*/  @P6 STG.E.U16 desc[UR14][R4.64], R42 ;  /* 0x0000002a04006986 */ /* 0x0001e2000c10150e */
[----:B------:R-:W-:Y:S02]  /*8f60*/  LEA.HI.X.SX32 R9, R9, R3, 0x1, P4 ;  /* 0x0000000309097211 */ /* 0x000fe400020f0eff */
[----:B------:R-:W-:-:S02]  /*8f70*/  LEA R6, P4, R10, R2, 0x1 ;  /* 0x000000020a067211 */ /* 0x000fc400078808ff */
[----:B------:R-:W-:Y:S01]  /*8f80*/  ISETP.LT.AND P6, PT, R11, UR5, !P0 ;  /* 0x000000050b007c0c */ /* 0x000fe2000c7c1270 */
[----:B------:R1:W-:Y:S01]  /*8f90*/  @P3 STG.E.U16 desc[UR14][R8.64], R7 ;  /* 0x0000000708003986 */ /* 0x0003e2000c10150e */
[C---:B------:R-:W-:Y:S01]  /*8fa0*/  VIADD R11, R0.reuse, 0x72 ;  /* 0x00000072000b7836 */ /* 0x040fe20000000000 */
[----:B------:R-:W-:Y:S01]  /*8fb0*/  ULDC UR5, c[0x0][0x22c] ;  /* 0x00008b0000057ab9 */ /* 0x000fe20000000800 */
[----:B0-----:R-:W-:-:S03]  /*8fc0*/  VIADD R5, R0, 0x73 ;  /* 0x0000007300057836 */ /* 0x001fc60000000000 */
[----:B------:R-:W-:Y:S01]  /*8fd0*/  ISETP.LT.AND P3, PT, R11, UR5, !P0 ;  /* 0x000000050b007c0c */ /* 0x000fe2000c761270 */
[----:B------:R-:W-:Y:S01]  /*8fe0*/  ULDC UR5, c[0x0][0x22c] ;  /* 0x00008b0000057ab9 */ /* 0x000fe20000000800 */
[----:B------:R-:W-:Y:S01]  /*8ff0*/  VIADD R11, R0, 0x76 ;  /* 0x00000076000b7836 */ /* 0x000fe20000000000 */
[CC--:B-1----:R-:W-:Y:S01]  /*9000*/  LEA.HI.X.SX32 R7, R10.reuse, R3.reuse, 0x1, P4 ;  /* 0x000000030a077211 */ /* 0x0c2fe200020f0eff */
[----:B------:R-:W-:Y:S01]  /*9010*/  VIADD R10, R10, UR4 ;  /* 0x000000040a0a7c36 */ /* 0x000fe20008000000 */
[----:B------:R-:W-:Y:S01]  /*9020*/  ULDC UR4, c[0x0][0x248] ;  /* 0x0000920000047ab9 */ /* 0x000fe20000000800 */
[----:B------:R-:W-:Y:S02]  /*9030*/  VIADD R9, R0, 0x74 ;  /* 0x0000007400097836 */ /* 0x000fe40000000000 */
[----:B------:R0:W-:Y:S01]  /*9040*/  @P2 STG.E.U16 desc[UR14][R6.64], R43 ;  /* 0x0000002b06002986 */ /* 0x0001e2000c10150e */
[C---:B------:R-:W-:Y:S01]  /*9050*/  LEA R4, P4, R10.reuse, R2, 0x1 ;  /* 0x000000020a047211 */ /* 0x040fe200078808ff */
[C---:B------:R-:W-:Y:S01]  /*9060*/  VIADD R8, R10.reuse, UR4 ;  /* 0x000000040a087c36 */ /* 0x040fe20008000000 */
[----:B------:R-:W-:Y:S01]  /*9070*/  ISETP.LT.AND P2, PT, R5, UR5, !P0 ;  /* 0x0000000505007c0c */ /* 0x000fe2000c741270 */
[----:B------:R-:W-:Y:S01]  /*9080*/  ULDC UR4, c[0x0][0x22c] ;  /* 0x00008b0000047ab9 */ /* 0x000fe20000000800 */
[----:B------:R-:W-:Y:S01]  /*9090*/  LEA.HI.X.SX32 R5, R10, R3, 0x1, P4 ;  /* 0x000000030a057211 */ /* 0x000fe200020f0eff */
[----:B------:R-:W-:Y:S01]  /*90a0*/  ULDC UR5, c[0x0][0x22c] ;  /* 0x00008b0000057ab9 */ /* 0x000fe20000000800 */
[----:B0-----:R-:W-:-:S02]  /*90b0*/  PRMT R7, R43, 0x7632, R7 ;  /* 0x000076322b077816 */ /* 0x001fc40000000007 */
[----:B------:R-:W-:-:S03]  /*90c0*/  LEA R6, P4, R8, R2, 0x1 ;  /* 0x0000000208067211 */ /* 0x000fc600078808ff */
[----:B------:R0:W-:Y:S01]  /*90d0*/  @P1 STG.E.U16 desc[UR14][R4.64], R7 ;  /* 0x0000000704001986 */ /* 0x0001e2000c10150e */
[----:B------:R-:W-:Y:S01]  /*90e0*/  ISETP.LT.AND P1, PT, R9, UR4, !P0 ;  /* 0x0000000409007c0c */ /* 0x000fe2000c721270 */
[----:B------:R-:W-:Y:S01]  /*90f0*/  VIADD R9, R0, 0x75 ;  /* 0x0000007500097836 */ /* 0x000fe20000000000 */
[----:B------:R-:W-:Y:S01]  /*9100*/  ULDC UR4, c[0x0][0x248] ;  /* 0x0000920000047ab9 */ /* 0x000fe20000000800 */
[----:B0-----:R-:W-:-:S03]  /*9110*/  LEA.HI.X.SX32 R7, R8, R3, 0x1, P4 ;  /* 0x0000000308077211 */ /* 0x001fc600020f0eff */
[----:B------:R-:W-:Y:S01]  /*9120*/  ISETP.LT.AND P4, PT, R9, UR5, !P0 ;  /* 0x0000000509007c0c */ /* 0x000fe2000c781270 */
[----:B------:R-:W-:Y:S01]  /*9130*/  VIADD R9, R8, UR4 ;  /* 0x0000000408097c36 */ /* 0x000fe20008000000 */
[----:B------:R-:W-:Y:S01]  /*9140*/  ULDC UR4, c[0x0][0x248] ;  /* 0x0000920000047ab9 */ /* 0x000fe20000000800 */
[----:B------:R0:W-:Y:S01]  /*9150*/  @P5 STG.E.U16 desc[UR14][R6.64], R44 ;  /* 0x0000002c06005986 */ /* 0x0001e2000c10150e */
[----:B------:R-:W-:Y:S01]  /*9160*/  ULDC UR5, c[0x0][0x22c] ;  /* 0x00008b0000057ab9 */ /* 0x000fe20000000800 */
[C---:B------:R-:W-:Y:S01]  /*9170*/  VIADD R5, R9.reuse, UR4 ;  /* 0x0000000409057c36 */ /* 0x040fe20008000000 */
[-C--:B------:R-:W-:Y:S01]  /*9180*/  LEA R8, P5, R9, R2.reuse, 0x1 ;  /* 0x0000000209087211 */ /* 0x080fe200078a08ff */
[----:B------:R-:W-:Y:S02]  /*9190*/  ULDC UR4, c[0x0][0x248] ;  /* 0x0000920000047ab9 */ /* 0x000fe40000000800 */
[----:B------:R-:W-:Y:S01]  /*91a0*/  VIADD R10, R5, UR4 ;  /* 0x00000004050a7c36 */ /* 0x000fe20008000000 */
[----:B------:R-:W-:Y:S01]  /*91b0*/  LEA.HI.X.SX32 R9, R9, R3, 0x1, P5 ;  /* 0x0000000309097211 */ /* 0x000fe200028f0eff */
[----:B------:R-:W-:Y:S01]  /*91c0*/  ULDC UR4, c[0x0][0x248] ;  /* 0x0000920000047ab9 */ /* 0x000fe20000000800 */
[----:B------:R-:W-:-:S02]  /*91d0*/  LEA R4, P5, R5, R2, 0x1 ;  /* 0x0000000205047211 */ /* 0x000fc400078a08ff */
[----:B0-----:R-:W-:Y:S02]  /*91e0*/  PRMT R7, R44, 0x7632, R7 ;  /* 0x000076322c077816 */ /* 0x001fe40000000007 */
[-C--:B------:R-:W-:Y:S02]  /*91f0*/  LEA.HI.X.SX32 R5, R5, R3.reuse, 0x1, P5 ;  /* 0x0000000305057211 */ /* 0x080fe400028f0eff */
[-C--:B------:R-:W-:Y:S01]  /*9200*/  LEA R6, P5, R10, R2.reuse, 0x1 ;  /* 0x000000020a067211 */ /* 0x080fe200078a08ff */
[----:B------:R0:W-:Y:S01]  /*9210*/  @P6 STG.E.U16 desc[UR14][R8.64], R7 ;  /* 0x0000000708006986 */ /* 0x0001e2000c10150e */
[----:B------:R-:W-:Y:S01]  /*9220*/  ISETP.LT.AND P6, PT, R11, UR5, !P0 ;  /* 0x000000050b007c0c */ /* 0x000fe2000c7c1270 */
[C---:B------:R-:W-:Y:S01]  /*9230*/  VIADD R11, R0.reuse, 0x77 ;  /* 0x00000077000b7836 */ /* 0x040fe20000000000 */
[----:B------:R-:W-:Y:S01]  /*9240*/  ULDC UR5, c[0x0][0x22c] ;  /* 0x00008b0000057ab9 */ /* 0x000fe20000000800 */
[----:B------:R1:W-:Y:S03]  /*9250*/  @P3 STG.E.U16 desc[UR14][R4.64], R45 ;  /* 0x0000002d04003986 */ /* 0x0003e6000c10150e */
[----:B------:R-:W-:Y:S01]  /*9260*/  ISETP.LT.AND P3, PT, R11, UR5, !P0 ;  /* 0x000000050b007c0c */ /* 0x000fe2000c761270 */
[----:B------:R-:W-:Y:S01]  /*9270*/  ULDC UR5, c[0x0][0x22c] ;  /* 0x00008b0000057ab9 */ /* 0x000fe20000000800 */
[----:B------:R-:W-:Y:S01]  /*9280*/  VIADD R11, R0, 0x7c ;  /* 0x0000007c000b7836 */ /* 0x000fe20000000000 */
[C---:B0-----:R-:W-:Y:S01]  /*9290*/  LEA.HI.X.SX32 R7, R10.reuse, R3, 0x1, P5 ;  /* 0x000000030a077211 */ /* 0x041fe200028f0eff */
[----:B------:R-:W-:Y:S01]  /*92a0*/  VIADD R10, R10, UR4 ;  /* 0x000000040a0a7c36 */ /* 0x000fe20008000000 */
[----:B------:R-:W-:Y:S01]  /*92b0*/  ULDC UR4, c[0x0][0x248] ;  /* 0x0000920000047ab9 */ /* 0x000fe20000000800 */
[C---:B------:R-:W-:Y:S01]  /*92c0*/  VIADD R8, R0.reuse, 0x78 ;  /* 0x0000007800087836 */ /* 0x040fe20000000000 */
[----:B-1----:R-:W-:Y:S01]  /*92d0*/  PRMT R5, R45, 0x7632, R5 ;  /* 0x000076322d057816 */ /* 0x002fe20000000005 */
[----:B------:R-:W-:Y:S01]  /*92e0*/  VIADD R9, R0, 0x79 ;  /* 0x0000007900097836 */ /* 0x000fe20000000000 */
[----:B------:R-:W-:-:S03]  /*92f0*/  LEA R4, P5, R10, R2, 0x1 ;  /* 0x000000020a047211 */ /* 0x000fc600078a08ff */
[----:B------:R0:W-:Y:S01]  /*9300*/  @P2 STG.E.U16 desc[UR14][R6.64], R5 ;  /* 0x0000000506002986 */ /* 0x0001e2000c10150e */
[----:B------:R-:W-:Y:S01]  /*9310*/  ISETP.LT.AND P2, PT, R8, UR5, !P0 ;  /* 0x0000000508007c0c */ /* 0x000fe2000c741270 */
[C---:B------:R-:W-:Y:S01]  /*9320*/  VIADD R8, R10.reuse, UR4 ;  /* 0x000000040a087c36 */ /* 0x040fe20008000000 */
[----:B------:R-:W-:Y:S01]  /*9330*/  ULDC UR4, c[0x0][0x22c] ;  /* 0x00008b0000047ab9 */ /* 0x000fe20000000800 */
[----:B------:R-:W-:Y:S01]  /*9340*/  ULDC UR5, c[0x0][0x22c] ;  /* 0x00008b0000057ab9 */ /* 0x000fe20000000800 */
[----:B0-----:R-:W-:Y:S02]  /*9350*/  LEA.HI.X.SX32 R5, R10, R3, 0x1, P5 ;  /* 0x000000030a057211 */ /* 0x001fe400028f0eff */
[----:B------:R-:W-:-:S03]  /*9360*/  LEA R6, P5, R8, R2, 0x1 ;  /* 0x0000000208067211 */ /* 0x000fc600078a08ff */
[----:B------:R0:W-:Y:S01]  /*9370*/  @P1 STG.E.U16 desc[UR14][R4.64], R46 ;  /* 0x0000002e04001986 */ /* 0x0001e2000c10150e */
[----:B------:R-:W-:Y:S01]  /*9380*/  ISETP.LT.AND P1, PT, R9, UR4, !P0 ;  /* 0x0000000409007c0c */ /* 0x000fe2000c721270 */
[----:B------:R-:W-:Y:S01]  /*9390*/  ULDC UR4, c[0x0][0x248] ;  /* 0x0000920000047ab9 */ /* 0x000fe20000000800 */
[C---:B------:R-:W-:Y:S01]  /*93a0*/  LEA.HI.X.SX32 R7, R8.reuse, R3, 0x1, P5 ;  /* 0x0000000308077211 */ /* 0x040fe200028f0eff */
[----:B------:R-:W-:Y:S01]  /*93b0*/  VIADD R10, R8, UR4 ;  /* 0x00000004080a7c36 */ /* 0x000fe20008000000 */
[----:B------:R-:W-:Y:S01]  /*93c0*/  ULDC UR4, c[0x0][0x22c] ;  /* 0x00008b0000047ab9 */ /* 0x000fe20000000800 */
[----:B------:R-:W-:-:S05]  /*93d0*/  VIADD R9, R0, 0x7a ;  /* 0x0000007a00097836 */ /* 0x000fca0000000000 */
[----:B------:R-:W-:Y:S01]  /*93e0*/  ISETP.LT.AND P5, PT, R9, UR4, !P0 ;  /* 0x0000000409007c0c */ /* 0x000fe2000c7a1270 */
[----:B------:R-:W-:Y:S01]  /*93f0*/  ULDC UR4, c[0x0][0x248] ;  /* 0x0000920000047ab9 */ /* 0x000fe20000000800 */
[----:B0-----:R-:W-:Y:S01]  /*9400*/  PRMT R5, R46, 0x7632, R5 ;  /* 0x000076322e057816 */ /* 0x001fe20000000005 */
[----:B------:R-:W-:-:S04]  /*9410*/  VIADD R4, R0, 0x7b ;  /* 0x0000007b00047836 */ /* 0x000fc80000000000 */
[----:B------:R0:W-:Y:S01]  /*9420*/  @P4 STG.E.U16 desc[UR14][R6.64], R5 ;  /* 0x0000000506004986 */ /* 0x0001e2000c10150e */
[----:B------:R-:W-:-:S04]  /*9430*/  LEA R8, P4, R10, R2, 0x1 ;  /* 0x000000020a087211 */ /* 0x000fc800078808ff */
[CC--:B------:R-:W-:Y:S01]  /*9440*/  LEA.HI.X.SX32 R9, R10.reuse, R3.reuse, 0x1, P4 ;  /* 0x000000030a097211 */ /* 0x0c0fe200020f0eff */
[----:B------:R-:W-:Y:S01]  /*9450*/  VIADD R10, R10, UR4 ;  /* 0x000000040a0a7c36 */ /* 0x000fe20008000000 */
[----:B------:R-:W-:Y:S01]  /*9460*/  ISETP.LT.AND P4, PT, R4, UR5, !P0 ;  /* 0x0000000504007c0c */ /* 0x000fe2000c781270 */
[----:B------:R-:W-:Y:S01]  /*9470*/  ULDC UR4, c[0x0][0x248] ;  /* 0x0000920000047ab9 */ /* 0x000fe20000000800 */
[----:B------:R-:W-:Y:S01]  /*9480*/  ULDC UR5, c[0x0][0x248] ;  /* 0x0000920000057ab9 */ /* 0x000fe20000000800 */
[----:B------:R1:W-:Y:S01]  /*9490*/  @P6 STG.E.U16 desc[UR14][R8.64], R47 ;  /* 0x0000002f08006986 */ /* 0x0003e2000c10150e */
[CC--:B------:R-:W-:Y:S01]  /*94a0*/  LEA R4, P6, R10.reuse, R2.reuse, 0x1 ;  /* 0x000000020a047211 */ /* 0x0c0fe200078c08ff */
[C---:B0-----:R-:W-:Y:S01]  /*94b0*/  VIADD R7, R10.reuse, UR4 ;  /* 0x000000040a077c36 */ /* 0x041fe20008000000 */
[----:B------:R-:W-:Y:S02]  /*94c0*/  ULDC UR4, c[0x0][0x22c] ;  /* 0x00008b0000047ab9 */ /* 0x000fe40000000800 */
[----:B------:R-:W-:Y:S01]  /*94d0*/  LEA.HI.X.SX32 R5, R10, R3, 0x1, P6 ;  /* 0x000000030a057211 */ /* 0x000fe200030f0eff */
[C---:B------:R-:W-:Y:S01]  /*94e0*/  VIADD R10, R7.reuse, UR5 ;  /* 0x00000005070a7c36 */ /* 0x040fe20008000000 */
[----:B------:R-:W-:Y:S01]  /*94f0*/  LEA R6, P6, R7, R2, 0x1 ;  /* 0x0000000207067211 */ /* 0x000fe200078c08ff */
[----:B------:R-:W-:-:S02]  /*9500*/  ULDC UR5, c[0x0][0x248] ;  /* 0x0000920000057ab9 */ /* 0x000fc40000000800 */
[----:B------:R0:W-:Y:S01]  /*9510*/  @P3 STG.E.U16 desc[UR14][R4.64], R12 ;  /* 0x0000000c04003986 */ /* 0x0001e2000c10150e */
[----:B------:R-:W-:Y:S01]  /*9520*/  ISETP.LT.AND P3, PT, R11, UR4, !P0 ;  /* 0x000000040b007c0c */ /* 0x000fe2000c761270 */
[----:B------:R-:W-:Y:S01]  /*9530*/  VIADD R11, R0, 0x7d ;  /* 0x0000007d000b7836 */ /* 0x000fe20000000000 */
[----:B------:R-:W-:Y:S01]  /*9540*/  LEA.HI.X.SX32 R7, R7, R3, 0x1, P6 ;  /* 0x0000000307077211 */ /* 0x000fe200030f0eff */
[----:B------:R-:W-:Y:S01]  /*9550*/  ULDC UR4, c[0x0][0x22c] ;  /* 0x00008b0000047ab9 */ /* 0x000fe20000000800 */
[----:B-1----:R-:W-:-:S03]  /*9560*/  LEA R8, P6, R10, R2, 0x1 ;  /* 0x000000020a087211 */ /* 0x002fc600078c08ff */
[----:B------:R-:W-:Y:S01]  /*9570*/  @P2 STG.E.U16 desc[UR14][R6.64], R248 ;  /* 0x000000f806002986 */ /* 0x000fe2000c10150e */
[----:B------:R-:W-:Y:S01]  /*9580*/  ISETP.LT.AND P2, PT, R11, UR4, !P0 ;  /* 0x000000040b007c0c */ /* 0x000fe2000c741270 */
[----:B------:R-:W-:Y:S01]  /*9590*/  ULDC UR4, c[0x0][0x248] ;  /* 0x0000920000047ab9 */ /* 0x000fe20000000800 */
[C---:B------:R-:W-:Y:S01]  /*95a0*/  LEA.HI.X.SX32 R9, R10.reuse, R3, 0x1, P6 ;  /* 0x000000030a097211 */ /* 0x040fe200030f0eff */
[----:B------:R-:W-:Y:S01]  /*95b0*/  VIADD R10, R10, UR4 ;  /* 0x000000040a0a7c36 */ /* 0x000fe20008000000 */
[----:B------:R-:W-:Y:S01]  /*95c0*/  ULDC UR4, c[0x0][0x248] ;  /* 0x0000920000047ab9 */ /* 0x000fe20000000800 */
[----:B0-----:R-:W-:Y:S02]  /*95d0*/  PRMT R5, R248, 0x7632, R5 ;  /* 0x00007632f8057816 */ /* 0x001fe40000000005 */
[C---:B------:R-:W-:Y:S01]  /*95e0*/  VIADD R11, R10.reuse, UR4 ;  /* 0x000000040a0b7c36 */ /* 0x040fe20008000000 */
[----:B------:R-:W-:Y:S02]  /*95f0*/  ULDC UR4, c[0x0][0x248] ;  /* 0x0000920000047ab9 */ /* 0x000fe40000000800 */
[----:B------:R0:W-:Y:S01]  /*9600*/  @P1 STG.E.U16 desc[UR14][R8.64], R5 ;  /* 0x0000000508001986 */ /* 0x0001e2000c10150e */
[----:B------:R-:W-:Y:S01]  /*9610*/  VIADD R12, R11, UR5 ;  /* 0x000000050b0c7c36 */ /* 0x000fe20008000000 */
[----:B------:R-:W-:-:S03]  /*9620*/  LEA R4, P1, R10, R2, 0x1 ;  /* 0x000000020a047211 */ /* 0x000fc600078208ff */
[----:B------:R-:W-:Y:S01]  /*9630*/  VIADD R0, R12, UR4 ;  /* 0x000000040c007c36 */ /* 0x000fe20008000000 */
[----:B------:R-:W-:-:S03]  /*9640*/  ULDC UR4, c[0x0][0x248] ;  /* 0x0000920000047ab9 */ /* 0x000fc60000000800 */
[----:B------:R-:W-:Y:S01]  /*9650*/  VIADD R13, R0, UR6 ;  /* 0x00000006000d7c36 */ /* 0x000fe20008000000 */
[----:B0-----:R-:W-:-:S03]  /*9660*/  LEA.HI.X.SX32 R5, R10, R3, 0x1, P1 ;  /* 0x000000030a057211 */ /* 0x001fc600008f0eff */
[----:B------:R-:W-:Y:S01]  /*9670*/  VIADD R14, R13, UR4 ;  /* 0x000000040d0e7c36 */ /* 0x000fe20008000000 */
[CC--:B------:R-:W-:Y:S01]  /*9680*/  LEA R6, P1, R11.reuse, R2.reuse, 0x1 ;  /* 0x000000020b067211 */ /* 0x0c0fe200078208ff */
[----:B------:R-:W-:Y:S01]  /*9690*/  ULDC UR4, c[0x0][0x22c] ;  /* 0x00008b0000047ab9 */ /* 0x000fe20000000800 */
[CC--:B------:R-:W-:Y:S01]  /*96a0*/  LEA R8, P6, R12.reuse, R2.reuse, 0x1 ;  /* 0x000000020c087211 */ /* 0x0c0fe200078c08ff */
[----:B------:R0:W-:Y:S01]  /*96b0*/  @P5 STG.E.U16 desc[UR14][R4.64], R249 ;  /* 0x000000f904005986 */ /* 0x0001e2000c10150e */
[-C--:B------:R-:W-:Y:S02]  /*96c0*/  LEA.HI.X.SX32 R7, R11, R3.reuse, 0x1, P1 ;  /* 0x000000030b077211 */ /* 0x080fe400008f0eff */
[----:B------:R-:W-:Y:S02]  /*96d0*/  LEA.HI.X.SX32 R9, R12, R3, 0x1, P6 ;  /* 0x000000030c097211 */ /* 0x000fe400030f0eff */
[-C--:B------:R-:W-:Y:S02]  /*96e0*/  LEA R12, P1, R13, R2.reuse, 0x1 ;  /* 0x000000020d0c7211 */ /* 0x080fe400078208ff */
[----:B------:R-:W-:-:S02]  /*96f0*/  LEA R10, P6, R0, R2, 0x1 ;  /* 0x00000002000a7211 */ /* 0x000fc400078c08ff */
[-C--:B------:R-:W-:Y:S02]  /*9700*/  LEA.HI.X.SX32 R13, R13, R3.reuse, 0x1, P1 ;  /* 0x000000030d0d7211 */ /* 0x080fe400008f0eff */
[----:B------:R-:W-:Y:S02]  /*9710*/  ISETP.LT.AND P1, PT, R16, UR4, !P0 ;  /* 0x0000000410007c0c */ /* 0x000fe4000c721270 */
[----:B------:R-:W-:Y:S02]  /*9720*/  ISETP.LT.AND P0, PT, R15, UR7, !P0 ;  /* 0x000000070f007c0c */ /* 0x000fe4000c701270 */
[----:B------:R-:W-:Y:S02]  /*9730*/  LEA.HI.X.SX32 R11, R0, R3, 0x1, P6 ;  /* 0x00000003000b7211 */ /* 0x000fe400030f0eff */
[----:B------:R-:W-:Y:S02]  /*9740*/  PRMT R0, R249, 0x7632, R0 ;  /* 0x00007632f9007816 */ /* 0x000fe40000000000 */
[----:B0-----:R-:W-:-:S02]  /*9750*/  PRMT R5, R250, 0x7632, R5 ;  /* 0x00007632fa057816 */ /* 0x001fc40000000005 */
[C---:B------:R-:W-:Y:S01]  /*9760*/  LEA R2, P6, R14.reuse, R2, 0x1 ;  /* 0x000000020e027211 */ /* 0x040fe200078c08ff */
[----:B------:R0:W-:Y:S03]  /*9770*/  @P4 STG.E.U16 desc[UR14][R6.64], R0 ;  /* 0x0000000006004986 */ /* 0x0001e6000c10150e */
[----:B------:R-:W-:Y:S01]  /*9780*/  LEA.HI.X.SX32 R3, R14, R3, 0x1, P6 ;  /* 0x000000030e037211 */ /* 0x000fe200030f0eff */
[----:B------:R0:W-:Y:S04]  /*9790*/  @P3 STG.E.U16 desc[UR14][R8.64], R250 ;  /* 0x000000fa08003986 */ /* 0x0001e8000c10150e */
[----:B------:R0:W-:Y:S04]  /*97a0*/  @P2 STG.E.U16 desc[UR14][R10.64], R5 ;  /* 0x000000050a002986 */ /* 0x0001e8000c10150e */
[----:B------:R0:W-:Y:S01]  /*97b0*/  @P1 STG.E.U16 desc[UR14][R12.64], R251 ;  /* 0x000000fb0c001986 */ /* 0x0001e2000c10150e */
[----:B------:R-:W-:Y:S05]  /*97c0*/  @!P0 EXIT ;  /* 0x000000000000894d */ /* 0x000fea0003800000 */
[----:B0-----:R-:W-:-:S05]  /*97d0*/  PRMT R251, R251, 0x7632, R251 ;  /* 0x00007632fbfb7816 */ /* 0x001fca00000000fb */
[----:B------:R-:W-:Y:S01]  /*97e0*/  STG.E.U16 desc[UR14][R2.64], R251 ;  /* 0x000000fb02007986 */ /* 0x000fe2000c10150e */
[----:B------:R-:W-:Y:S05]  /*97f0*/  EXIT ;  /* 0x000000000000794d */ /* 0x000fea0003800000 */
.L_x_2:
[----:B------:R-:W-:-:S00]  /*9800*/  BRA `(.L_x_2) ;  /* 0xfffffffc00fc7947 */ /* 0x000fc0000383ffff */
[----:B------:R-:W-:-:S00]  /*9810*/  NOP ;  /* 0x0000000000007918 */ /* 0x000fc00000000000 */
        /* <DEDUP_REMOVED lines=14> */
.L_x_3:


//--------------------- .nv.shared.matmul_kernel  --------------------------
	.section	.nv.shared.matmul_kernel,"aw",@nobits
	.sectionflags	@""
	.align	16
	.zero		1024


//--------------------- .nv.shared.reserved.0     --------------------------
	.section	.nv.shared.reserved.0,"aw",@nobits
	.weak		__nv_reservedSMEM_offset_0_alias
	.size		__nv_reservedSMEM_offset_0_alias, 0, 0
	.other		__nv_reservedSMEM_offset_0_alias,@"STO_CUDA_RESERVED_SHARED STV_DEFAULT"
__nv_reservedSMEM_offset_0_alias:
	.zero		0


//--------------------- .nv.constant0.matmul_kernel --------------------------
	.section	.nv.constant0.matmul_kernel,"a",@progbits
	.sectionflags	@""
	.align	4
.nv.constant0.matmul_kernel:
	.zero		608


//--------------------- SYMBOLS --------------------------

	.type		.nv.reservedSmem.offset0,@object
	.size		.nv.reservedSmem.offset0,0x4
